	.target	sm_100a

	.elftype	@"ET_EXEC"


//--------------------- .note.nv.tkinfo           --------------------------
	.section	.note.nv.tkinfo,"",@"SHT_NOTE"
	.sectionflags	@"SHF_NOTE_NV_TKINFO"
	.tkinfo
        /*0018*/ 	.word	0x00000002
        /*0030*/ 	.string	""
        /*0030*/ 	.string	"ptxas"
        /*0030*/ 	.string	"Cuda compilation tools, release 13.0, V13.0.88"
        /*0030*/ 	.string	"Build cuda_13.0.r13.0/compiler.36424714_0"
        /*0030*/ 	.string	"-arch sm_100a -m 64 "



//--------------------- .note.nv.cuinfo           --------------------------
	.section	.note.nv.cuinfo,"",@"SHT_NOTE"
	.sectionflags	@"SHF_NOTE_NV_CUINFO"
        /*0018*/ 	.short	0x0002
        /*001a*/ 	.short	0x0064
        /*001c*/ 	.short	0x0082
	.zero		2


//--------------------- .nv.info                  --------------------------
	.section	.nv.info,"",@"SHT_CUDA_INFO"
	.align	4


	//----- nvinfo : EIATTR_REGCOUNT
	.align		4
        /*0000*/ 	.byte	0x04, 0x2f
        /*0002*/ 	.short	(.L_19 - .L_18)
	.align		4
.L_18:
        /*0004*/ 	.word	index@(_ZN7cutlass13device_kernelINS_4gemm6kernel13GemmUniversalIN4cute5tupleIJiiiiEEENS1_10collective13CollectiveMmaINS1_35MainloopSm100TmaUmmaWarpSpecializedILi24ELi2ELi4ENS5_IJNS4_1CILi1EEESB_SB_EEEEENS5_IJNSA_ILi128EEESE_NSA_ILi32EEEEEEaNS5_IJlSB_lEEEaSH_NS4_8TiledMMAINS4_8MMA_AtomIJNS4_15SM100_MMA_S8_SSIaaiLi128ELi128ELNS4_4UMMA5MajorE0ELSM_0ELNSL_8SaturateE0EEEEEENS4_6LayoutISC_NS5_IJNSA_ILi0EEESR_SR_EEEEENS5_IJNS4_10UnderscoreESU_SU_EEEEENS4_13SM90_TMA_LOADENS4_14ComposedLayoutINS4_7SwizzleILi1ELi4ELi3EEENS4_18smem_ptr_flag_bitsILi8EEENSQ_INS5_IJNSA_ILi8EEESF_EEENS5_IJSF_SB_EEEEEEEvNS4_8identityESX_S17_vS18_EENS_8epilogue10collective18CollectiveEpilogueINS1A_23Sm100TmaWarpSpecializedILi2ELi2ELi64ELb0ELb0EEEJSG_NS5_IJNSQ_ISE_SB_EENSQ_INSA_ILi64EEESB_EEEEEaSH_aSH_NS1A_6fusion15FusionCallbacksIS1E_NS1J_17LinearCombinationIaiaiLNS_15FloatRoundStyleE2EEESG_S1I_JEEENS4_5SM1004TMEM4LOAD26SM100_TMEM_LOAD_32dp32b64xESX_NSY_INSZ_ILi2ELi4ELi3EEES12_NSQ_INS5_IJS13_S1G_EEENS5_IJS1G_SB_EEEEEEENS4_39AutoVectorizingCopyWithAssumedAlignmentILi128EEENS4_14SM90_TMA_STOREES1X_S1Z_S1Z_EEEvvEEEEvNT_6ParamsE)
        /*0008*/ 	.word	0x000000af


	//----- nvinfo : EIATTR_FRAME_SIZE
	.align		4
.L_19:
        /*000c*/ 	.byte	0x04, 0x11
        /*000e*/ 	.short	(.L_21 - .L_20)
	.align		4
.L_20:
        /*0010*/ 	.word	index@($__internal_2_$__cuda_sm10x_tcgen05_guardrail_trap_unallocated_columns_being_dealloced)
        /*0014*/ 	.word	0x00000000


	//----- nvinfo : EIATTR_FRAME_SIZE
	.align		4
.L_21:
        /*0018*/ 	.byte	0x04, 0x11
        /*001a*/ 	.short	(.L_23 - .L_22)
	.align		4
.L_22:
        /*001c*/ 	.word	index@($__internal_1_$__cuda_sm10x_tcgen05_guardrail_trap_phase_invalid_during_alloc)
        /*0020*/ 	.word	0x00000000


	//----- nvinfo : EIATTR_FRAME_SIZE
	.align		4
.L_23:
        /*0024*/ 	.byte	0x04, 0x11
        /*0026*/ 	.short	(.L_25 - .L_24)
	.align		4
.L_24:
        /*0028*/ 	.word	index@($__internal_0_$__cuda_sm10x_tcgen05_guardrail_trap_col_being_dealloced_not_returned_by_alloc)
        /*002c*/ 	.word	0x00000000


	//----- nvinfo : EIATTR_FRAME_SIZE
	.align		4
.L_25:
        /*0030*/ 	.byte	0x04, 0x11
        /*0032*/ 	.short	(.L_27 - .L_26)
	.align		4
.L_26:
        /*0034*/ 	.word	index@(_ZN7cutlass13device_kernelINS_4gemm6kernel13GemmUniversalIN4cute5tupleIJiiiiEEENS1_10collective13CollectiveMmaINS1_35MainloopSm100TmaUmmaWarpSpecializedILi24ELi2ELi4ENS5_IJNS4_1CILi1EEESB_SB_EEEEENS5_IJNSA_ILi128EEESE_NSA_ILi32EEEEEEaNS5_IJlSB_lEEEaSH_NS4_8TiledMMAINS4_8MMA_AtomIJNS4_15SM100_MMA_S8_SSIaaiLi128ELi128ELNS4_4UMMA5MajorE0ELSM_0ELNSL_8SaturateE0EEEEEENS4_6LayoutISC_NS5_IJNSA_ILi0EEESR_SR_EEEEENS5_IJNS4_10UnderscoreESU_SU_EEEEENS4_13SM90_TMA_LOADENS4_14ComposedLayoutINS4_7SwizzleILi1ELi4ELi3EEENS4_18smem_ptr_flag_bitsILi8EEENSQ_INS5_IJNSA_ILi8EEESF_EEENS5_IJSF_SB_EEEEEEEvNS4_8identityESX_S17_vS18_EENS_8epilogue10collective18CollectiveEpilogueINS1A_23Sm100TmaWarpSpecializedILi2ELi2ELi64ELb0ELb0EEEJSG_NS5_IJNSQ_ISE_SB_EENSQ_INSA_ILi64EEESB_EEEEEaSH_aSH_NS1A_6fusion15FusionCallbacksIS1E_NS1J_17LinearCombinationIaiaiLNS_15FloatRoundStyleE2EEESG_S1I_JEEENS4_5SM1004TMEM4LOAD26SM100_TMEM_LOAD_32dp32b64xESX_NSY_INSZ_ILi2ELi4ELi3EEES12_NSQ_INS5_IJS13_S1G_EEENS5_IJS1G_SB_EEEEEEENS4_39AutoVectorizingCopyWithAssumedAlignmentILi128EEENS4_14SM90_TMA_STOREES1X_S1Z_S1Z_EEEvvEEEEvNT_6ParamsE)
        /*0038*/ 	.word	0x00000000


	//----- nvinfo : EIATTR_MIN_STACK_SIZE
	.align		4
.L_27:
        /*003c*/ 	.byte	0x04, 0x12
        /*003e*/ 	.short	(.L_29 - .L_28)
	.align		4
.L_28:
        /*0040*/ 	.word	index@(_ZN7cutlass13device_kernelINS_4gemm6kernel13GemmUniversalIN4cute5tupleIJiiiiEEENS1_10collective13CollectiveMmaINS1_35MainloopSm100TmaUmmaWarpSpecializedILi24ELi2ELi4ENS5_IJNS4_1CILi1EEESB_SB_EEEEENS5_IJNSA_ILi128EEESE_NSA_ILi32EEEEEEaNS5_IJlSB_lEEEaSH_NS4_8TiledMMAINS4_8MMA_AtomIJNS4_15SM100_MMA_S8_SSIaaiLi128ELi128ELNS4_4UMMA5MajorE0ELSM_0ELNSL_8SaturateE0EEEEEENS4_6LayoutISC_NS5_IJNSA_ILi0EEESR_SR_EEEEENS5_IJNS4_10UnderscoreESU_SU_EEEEENS4_13SM90_TMA_LOADENS4_14ComposedLayoutINS4_7SwizzleILi1ELi4ELi3EEENS4_18smem_ptr_flag_bitsILi8EEENSQ_INS5_IJNSA_ILi8EEESF_EEENS5_IJSF_SB_EEEEEEEvNS4_8identityESX_S17_vS18_EENS_8epilogue10collective18CollectiveEpilogueINS1A_23Sm100TmaWarpSpecializedILi2ELi2ELi64ELb0ELb0EEEJSG_NS5_IJNSQ_ISE_SB_EENSQ_INSA_ILi64EEESB_EEEEEaSH_aSH_NS1A_6fusion15FusionCallbacksIS1E_NS1J_17LinearCombinationIaiaiLNS_15FloatRoundStyleE2EEESG_S1I_JEEENS4_5SM1004TMEM4LOAD26SM100_TMEM_LOAD_32dp32b64xESX_NSY_INSZ_ILi2ELi4ELi3EEES12_NSQ_INS5_IJS13_S1G_EEENS5_IJS1G_SB_EEEEEEENS4_39AutoVectorizingCopyWithAssumedAlignmentILi128EEENS4_14SM90_TMA_STOREES1X_S1Z_S1Z_EEEvvEEEEvNT_6ParamsE)
        /*0044*/ 	.word	0x00000000
.L_29:


//--------------------- .nv.compat                --------------------------
	.section	.nv.compat,"",@"SHT_CUDA_COMPAT_INFO"
	.align	4
        /*0000*/ 	.byte	0x02, 0x09, 0x01, 0x00, 0x02, 0x02, 0x03, 0x00, 0x02, 0x05, 0x06, 0x00, 0x03, 0x07, 0x01, 0x01
        /*0010*/ 	.byte	0x02, 0x03, 0x01, 0x00, 0x02, 0x06, 0x01, 0x00, 0x04, 0x0b, 0x08, 0x00, 0x01, 0x00, 0x00, 0x00
        /*0020*/ 	.byte	0x00, 0x00, 0x00, 0x00


//--------------------- .nv.info._ZN7cutlass13device_kernelINS_4gemm6kernel13GemmUniversalIN4cute5tupleIJiiiiEEENS1_10collective13CollectiveMmaINS1_35MainloopSm100TmaUmmaWarpSpecializedILi24ELi2ELi4ENS5_IJNS4_1CILi1EEESB_SB_EEEEENS5_IJNSA_ILi128EEESE_NSA_ILi32EEEEEEaNS5_IJlSB_lEEEaSH_NS4_8TiledMMAINS4_8MMA_AtomIJNS4_15SM100_MMA_S8_SSIaaiLi128ELi128ELNS4_4UMMA5MajorE0ELSM_0ELNSL_8SaturateE0EEEEEENS4_6LayoutISC_NS5_IJNSA_ILi0EEESR_SR_EEEEENS5_IJNS4_10UnderscoreESU_SU_EEEEENS4_13SM90_TMA_LOADENS4_14ComposedLayoutINS4_7SwizzleILi1ELi4ELi3EEENS4_18smem_ptr_flag_bitsILi8EEENSQ_INS5_IJNSA_ILi8EEESF_EEENS5_IJSF_SB_EEEEEEEvNS4_8identityESX_S17_vS18_EENS_8epilogue10collective18CollectiveEpilogueINS1A_23Sm100TmaWarpSpecializedILi2ELi2ELi64ELb0ELb0EEEJSG_NS5_IJNSQ_ISE_SB_EENSQ_INSA_ILi64EEESB_EEEEEaSH_aSH_NS1A_6fusion15FusionCallbacksIS1E_NS1J_17LinearCombinationIaiaiLNS_15FloatRoundStyleE2EEESG_S1I_JEEENS4_5SM1004TMEM4LOAD26SM100_TMEM_LOAD_32dp32b64xESX_NSY_INSZ_ILi2ELi4ELi3EEES12_NSQ_INS5_IJS13_S1G_EEENS5_IJS1G_SB_EEEEEEENS4_39AutoVectorizingCopyWithAssumedAlignmentILi128EEENS4_14SM90_TMA_STOREES1X_S1Z_S1Z_EEEvvEEEEvNT_6ParamsE --------------------------
	.section	.nv.info._ZN7cutlass13device_kernelINS_4gemm6kernel13GemmUniversalIN4cute5tupleIJiiiiEEENS1_10collective13CollectiveMmaINS1_35MainloopSm100TmaUmmaWarpSpecializedILi24ELi2ELi4ENS5_IJNS4_1CILi1EEESB_SB_EEEEENS5_IJNSA_ILi128EEESE_NSA_ILi32EEEEEEaNS5_IJlSB_lEEEaSH_NS4_8TiledMMAINS4_8MMA_AtomIJNS4_15SM100_MMA_S8_SSIaaiLi128ELi128ELNS4_4UMMA5MajorE0ELSM_0ELNSL_8SaturateE0EEEEEENS4_6LayoutISC_NS5_IJNSA_ILi0EEESR_SR_EEEEENS5_IJNS4_10UnderscoreESU_SU_EEEEENS4_13SM90_TMA_LOADENS4_14ComposedLayoutINS4_7SwizzleILi1ELi4ELi3EEENS4_18smem_ptr_flag_bitsILi8EEENSQ_INS5_IJNSA_ILi8EEESF_EEENS5_IJSF_SB_EEEEEEEvNS4_8identityESX_S17_vS18_EENS_8epilogue10collective18CollectiveEpilogueINS1A_23Sm100TmaWarpSpecializedILi2ELi2ELi64ELb0ELb0EEEJSG_NS5_IJNSQ_ISE_SB_EENSQ_INSA_ILi64EEESB_EEEEEaSH_aSH_NS1A_6fusion15FusionCallbacksIS1E_NS1J_17LinearCombinationIaiaiLNS_15FloatRoundStyleE2EEESG_S1I_JEEENS4_5SM1004TMEM4LOAD26SM100_TMEM_LOAD_32dp32b64xESX_NSY_INSZ_ILi2ELi4ELi3EEES12_NSQ_INS5_IJS13_S1G_EEENS5_IJS1G_SB_EEEEEEENS4_39AutoVectorizingCopyWithAssumedAlignmentILi128EEENS4_14SM90_TMA_STOREES1X_S1Z_S1Z_EEEvvEEEEvNT_6ParamsE,"",@"SHT_CUDA_INFO"
	.sectionflags	@""
	.align	4


	//----- nvinfo : EIATTR_CUDA_API_VERSION
	.align		4
        /*0000*/ 	.byte	0x04, 0x37
        /*0002*/ 	.short	(.L_31 - .L_30)
.L_30:
        /*0004*/ 	.word	0x00000082


	//----- nvinfo : EIATTR_KPARAM_INFO
	.align		4
.L_31:
        /*0008*/ 	.byte	0x04, 0x17
        /*000a*/ 	.short	(.L_33 - .L_32)
.L_32:
        /*000c*/ 	.word	0x00000000
        /*0010*/ 	.short	0x0000
        /*0012*/ 	.short	0x0000
        /*0014*/ 	.byte	0x00, 0xf0, 0x01, 0x20


	//----- nvinfo : EIATTR_AT_ENTRY_FRAGMENTS
	.align		4
.L_33:
        /*0018*/ 	.byte	0x04, 0x4f
        /*001a*/ 	.short	(.L_35 - .L_34)


	//   ....[0]....
.L_34:
        /*001c*/ 	.word	0x00000006


	//----- nvinfo : EIATTR_RESERVED_SMEM_USED
	.align		4
.L_35:
        /*0020*/ 	.byte	0x01, 0x41
	.zero		2


	//----- nvinfo : EIATTR_SPARSE_MMA_MASK
	.align		4
        /*0024*/ 	.byte	0x03, 0x50
        /*0026*/ 	.short	0x0000


	//----- nvinfo : EIATTR_TCGEN05_1CTA_USED
	.align		4
        /*0028*/ 	.byte	0x01, 0x51
	.zero		2


	//----- nvinfo : EIATTR_MAXREG_COUNT
	.align		4
        /*002c*/ 	.byte	0x03, 0x1b
        /*002e*/ 	.short	0x00ff


	//----- nvinfo : EIATTR_NUM_BARRIERS
	.align		4
        /*0030*/ 	.byte	0x02, 0x4c
        /*0032*/ 	.byte	0x07
	.zero		1


	//----- nvinfo : EIATTR_EXTERNS
	.align		4
        /*0034*/ 	.byte	0x04, 0x0f
        /*0036*/ 	.short	(.L_37 - .L_36)


	//   ....[0]....
	.align		4
.L_36:
        /*0038*/ 	.word	index@(__assertfail)


	//----- nvinfo : EIATTR_MERCURY_ISA_VERSION
	.align		4
.L_37:
        /*003c*/ 	.byte	0x03, 0x5f
        /*003e*/ 	.short	0x0101


	//----- nvinfo : EIATTR_INT_WARP_WIDE_INSTR_OFFSETS
	.align		4
        /*0040*/ 	.byte	0x04, 0x31
        /*0042*/ 	.short	(.L_39 - .L_38)


	//   ....[0]....
.L_38:
        /*0044*/ 	.word	0x00002040


	//   ....[1]....
        /*0048*/ 	.word	0x00004480


	//   ....[2]....
        /*004c*/ 	.word	0x000044a0


	//   ....[3]....
        /*0050*/ 	.word	0x000044d0


	//   ....[4]....
        /*0054*/ 	.word	0x00004e00


	//   ....[5]....
        /*0058*/ 	.word	0x00004e70


	//   ....[6]....
        /*005c*/ 	.word	0x00005050


	//   ....[7]....
        /*0060*/ 	.word	0x000051b0


	//----- nvinfo : EIATTR_COOP_GROUP_MASK_REGIDS
	.align		4
.L_39:
        /*0064*/ 	.byte	0x04, 0x29
        /*0066*/ 	.short	(.L_41 - .L_40)


	//   ....[0]....
.L_40:
        /*0068*/ 	.word	0xffffffff


	//   ....[1]....
        /*006c*/ 	.word	0xffffffff


	//   ....[2]....
        /*0070*/ 	.word	0xffffffff


	//   ....[3]....
        /*0074*/ 	.word	0xffffffff


	//   ....[4]....
        /*0078*/ 	.word	0xffffffff


	//   ....[5]....
        /*007c*/ 	.word	0xffffffff


	//   ....[6]....
        /*0080*/ 	.word	0xffffffff


	//   ....[7]....
        /*0084*/ 	.word	0xffffffff


	//   ....[8]....
        /*0088*/ 	.word	0xffffffff


	//   ....[9]....
        /*008c*/ 	.word	0xffffffff


	//   ....[10]....
        /*0090*/ 	.word	0xffffffff


	//   ....[11]....
        /*0094*/ 	.word	0xffffffff


	//   ....[12]....
        /*0098*/ 	.word	0xffffffff


	//----- nvinfo : EIATTR_COOP_GROUP_INSTR_OFFSETS
	.align		4
.L_41:
        /*009c*/ 	.byte	0x04, 0x28
        /*009e*/ 	.short	(.L_43 - .L_42)


	//   ....[0]....
.L_42:
        /*00a0*/ 	.word	0x00000090


	//   ....[1]....
        /*00a4*/ 	.word	0x000004d0


	//   ....[2]....
        /*00a8*/ 	.word	0x000008f0


	//   ....[3]....
        /*00ac*/ 	.word	0x00000a50


	//   ....[4]....
        /*00b0*/ 	.word	0x00000b50


	//   ....[5]....
        /*00b4*/ 	.word	0x00000cc0


	//   ....[6]....
        /*00b8*/ 	.word	0x00000e60


	//   ....[7]....
        /*00bc*/ 	.word	0x00001f20


	//   ....[8]....
        /*00c0*/ 	.word	0x00003840


	//   ....[9]....
        /*00c4*/ 	.word	0x00003a50


	//   ....[10]....
        /*00c8*/ 	.word	0x00003a80


	//   ....[11]....
        /*00cc*/ 	.word	0x00004360


	//   ....[12]....
        /*00d0*/ 	.word	0x00004590


	//----- nvinfo : EIATTR_VRC_CTA_INIT_COUNT
	.align		4
.L_43:
        /*00d4*/ 	.byte	0x02, 0x4a
        /*00d6*/ 	.byte	0x80
	.zero		1


	//----- nvinfo : EIATTR_SYSCALL_OFFSETS
	.align		4
        /*00d8*/ 	.byte	0x04, 0x46
        /*00da*/ 	.short	(.L_45 - .L_44)


	//   ....[0]....
.L_44:
        /*00dc*/ 	.word	0x00005bf0


	//   ....[1]....
        /*00e0*/ 	.word	0x00005d30


	//   ....[2]....
        /*00e4*/ 	.word	0x00006590


	//   ....[3]....
        /*00e8*/ 	.word	0x00007b90


	//----- nvinfo : EIATTR_MBARRIER_INSTR_OFFSETS
	.align		4
.L_45:
        /*00ec*/ 	.byte	0x04, 0x39
        /*00ee*/ 	.short	(.L_47 - .L_46)


	//   ....[0]....
.L_46:
        /*00f0*/ 	.word	0x000005d0
        /*00f4*/ 	.word	0x000000ff
        /*00f8*/ 	.word	0x00000000
        /*00fc*/ 	.short	0x0100
        /*00fe*/ 	.byte	0x05
	.zero		1


	//   ....[1]....
        /*0100*/ 	.word	0x000005e0
        /*0104*/ 	.word	0x000000ff
        /*0108*/ 	.word	0x000000c0
        /*010c*/ 	.short	0x0100
        /*010e*/ 	.byte	0x05
	.zero		1


	//   ....[2]....
        /*0110*/ 	.word	0x000005f0
        /*0114*/ 	.word	0x000000ff
        /*0118*/ 	.word	0x00000008
        /*011c*/ 	.short	0x0100
        /*011e*/ 	.byte	0x05
	.zero		1


	//   ....[3]....
        /*0120*/ 	.word	0x00000600
        /*0124*/ 	.word	0x000000ff
        /*0128*/ 	.word	0x000000c8
        /*012c*/ 	.short	0x0100
        /*012e*/ 	.byte	0x05
	.zero		1


	//   ....[4]....
        /*0130*/ 	.word	0x00000610
        /*0134*/ 	.word	0x000000ff
        /*0138*/ 	.word	0x00000010
        /*013c*/ 	.short	0x0100
        /*013e*/ 	.byte	0x05
	.zero		1


	//   ....[5]....
        /*0140*/ 	.word	0x00000620
        /*0144*/ 	.word	0x000000ff
        /*0148*/ 	.word	0x000000d0
        /*014c*/ 	.short	0x0100
        /*014e*/ 	.byte	0x05
	.zero		1


	//   ....[6]....
        /*0150*/ 	.word	0x00000630
        /*0154*/ 	.word	0x000000ff
        /*0158*/ 	.word	0x00000018
        /*015c*/ 	.short	0x0100
        /*015e*/ 	.byte	0x05
	.zero		1


	//   ....[7]....
        /*0160*/ 	.word	0x00000640
        /*0164*/ 	.word	0x000000ff
        /*0168*/ 	.word	0x000000d8
        /*016c*/ 	.short	0x0100
        /*016e*/ 	.byte	0x05
	.zero		1


	//   ....[8]....
        /*0170*/ 	.word	0x00000650
        /*0174*/ 	.word	0x000000ff
        /*0178*/ 	.word	0x00000020
        /*017c*/ 	.short	0x0100
        /*017e*/ 	.byte	0x05
	.zero		1


	//   ....[9]....
        /*0180*/ 	.word	0x00000660
        /*0184*/ 	.word	0x000000ff
        /*0188*/ 	.word	0x000000e0
        /*018c*/ 	.short	0x0100
        /*018e*/ 	.byte	0x05
	.zero		1


	//   ....[10]....
        /*0190*/ 	.word	0x00000670
        /*0194*/ 	.word	0x000000ff
        /*0198*/ 	.word	0x00000028
        /*019c*/ 	.short	0x0100
        /*019e*/ 	.byte	0x05
	.zero		1


	//   ....[11]....
        /*01a0*/ 	.word	0x00000680
        /*01a4*/ 	.word	0x000000ff
        /*01a8*/ 	.word	0x000000e8
        /*01ac*/ 	.short	0x0100
        /*01ae*/ 	.byte	0x05
	.zero		1


	//   ....[12]....
        /*01b0*/ 	.word	0x00000690
        /*01b4*/ 	.word	0x000000ff
        /*01b8*/ 	.word	0x00000030
        /*01bc*/ 	.short	0x0100
        /*01be*/ 	.byte	0x05
	.zero		1


	//   ....[13]....
        /*01c0*/ 	.word	0x000006a0
        /*01c4*/ 	.word	0x000000ff
        /*01c8*/ 	.word	0x000000f0
        /*01cc*/ 	.short	0x0100
        /*01ce*/ 	.byte	0x05
	.zero		1


	//   ....[14]....
        /*01d0*/ 	.word	0x000006b0
        /*01d4*/ 	.word	0x000000ff
        /*01d8*/ 	.word	0x00000038
        /*01dc*/ 	.short	0x0100
        /*01de*/ 	.byte	0x05
	.zero		1


	//   ....[15]....
        /*01e0*/ 	.word	0x000006c0
        /*01e4*/ 	.word	0x000000ff
        /*01e8*/ 	.word	0x000000f8
        /*01ec*/ 	.short	0x0100
        /*01ee*/ 	.byte	0x05
	.zero		1


	//   ....[16]....
        /*01f0*/ 	.word	0x000006d0
        /*01f4*/ 	.word	0x000000ff
        /*01f8*/ 	.word	0x00000040
        /*01fc*/ 	.short	0x0100
        /*01fe*/ 	.byte	0x05
	.zero		1


	//   ....[17]....
        /*0200*/ 	.word	0x000006e0
        /*0204*/ 	.word	0x000000ff
        /*0208*/ 	.word	0x00000100
        /*020c*/ 	.short	0x0100
        /*020e*/ 	.byte	0x05
	.zero		1


	//   ....[18]....
        /*0210*/ 	.word	0x000006f0
        /*0214*/ 	.word	0x000000ff
        /*0218*/ 	.word	0x00000048
        /*021c*/ 	.short	0x0100
        /*021e*/ 	.byte	0x05
	.zero		1


	//   ....[19]....
        /*0220*/ 	.word	0x00000700
        /*0224*/ 	.word	0x000000ff
        /*0228*/ 	.word	0x00000108
        /*022c*/ 	.short	0x0100
        /*022e*/ 	.byte	0x05
	.zero		1


	//   ....[20]....
        /*0230*/ 	.word	0x00000710
        /*0234*/ 	.word	0x000000ff
        /*0238*/ 	.word	0x00000050
        /*023c*/ 	.short	0x0100
        /*023e*/ 	.byte	0x05
	.zero		1


	//   ....[21]....
        /*0240*/ 	.word	0x00000720
        /*0244*/ 	.word	0x000000ff
        /*0248*/ 	.word	0x00000110
        /*024c*/ 	.short	0x0100
        /*024e*/ 	.byte	0x05
	.zero		1


	//   ....[22]....
        /*0250*/ 	.word	0x00000730
        /*0254*/ 	.word	0x000000ff
        /*0258*/ 	.word	0x00000058
        /*025c*/ 	.short	0x0100
        /*025e*/ 	.byte	0x05
	.zero		1


	//   ....[23]....
        /*0260*/ 	.word	0x00000740
        /*0264*/ 	.word	0x000000ff
        /*0268*/ 	.word	0x00000118
        /*026c*/ 	.short	0x0100
        /*026e*/ 	.byte	0x05
	.zero		1


	//   ....[24]....
        /*0270*/ 	.word	0x00000750
        /*0274*/ 	.word	0x000000ff
        /*0278*/ 	.word	0x00000060
        /*027c*/ 	.short	0x0100
        /*027e*/ 	.byte	0x05
	.zero		1


	//   ....[25]....
        /*0280*/ 	.word	0x00000760
        /*0284*/ 	.word	0x000000ff
        /*0288*/ 	.word	0x00000120
        /*028c*/ 	.short	0x0100
        /*028e*/ 	.byte	0x05
	.zero		1


	//   ....[26]....
        /*0290*/ 	.word	0x00000770
        /*0294*/ 	.word	0x000000ff
        /*0298*/ 	.word	0x00000068
        /*029c*/ 	.short	0x0100
        /*029e*/ 	.byte	0x05
	.zero		1


	//   ....[27]....
        /*02a0*/ 	.word	0x00000780
        /*02a4*/ 	.word	0x000000ff
        /*02a8*/ 	.word	0x00000128
        /*02ac*/ 	.short	0x0100
        /*02ae*/ 	.byte	0x05
	.zero		1


	//   ....[28]....
        /*02b0*/ 	.word	0x00000790
        /*02b4*/ 	.word	0x000000ff
        /*02b8*/ 	.word	0x00000070
        /*02bc*/ 	.short	0x0100
        /*02be*/ 	.byte	0x05
	.zero		1


	//   ....[29]....
        /*02c0*/ 	.word	0x000007a0
        /*02c4*/ 	.word	0x000000ff
        /*02c8*/ 	.word	0x00000130
        /*02cc*/ 	.short	0x0100
        /*02ce*/ 	.byte	0x05
	.zero		1


	//   ....[30]....
        /*02d0*/ 	.word	0x000007b0
        /*02d4*/ 	.word	0x000000ff
        /*02d8*/ 	.word	0x00000078
        /*02dc*/ 	.short	0x0100
        /*02de*/ 	.byte	0x05
	.zero		1


	//   ....[31]....
        /*02e0*/ 	.word	0x000007c0
        /*02e4*/ 	.word	0x000000ff
        /*02e8*/ 	.word	0x00000138
        /*02ec*/ 	.short	0x0100
        /*02ee*/ 	.byte	0x05
	.zero		1


	//   ....[32]....
        /*02f0*/ 	.word	0x000007d0
        /*02f4*/ 	.word	0x000000ff
        /*02f8*/ 	.word	0x00000080
        /*02fc*/ 	.short	0x0100
        /*02fe*/ 	.byte	0x05
	.zero		1


	//   ....[33]....
        /*0300*/ 	.word	0x000007e0
        /*0304*/ 	.word	0x000000ff
        /*0308*/ 	.word	0x00000140
        /*030c*/ 	.short	0x0100
        /*030e*/ 	.byte	0x05
	.zero		1


	//   ....[34]....
        /*0310*/ 	.word	0x000007f0
        /*0314*/ 	.word	0x000000ff
        /*0318*/ 	.word	0x00000088
        /*031c*/ 	.short	0x0100
        /*031e*/ 	.byte	0x05
	.zero		1


	//   ....[35]....
        /*0320*/ 	.word	0x00000800
        /*0324*/ 	.word	0x000000ff
        /*0328*/ 	.word	0x00000148
        /*032c*/ 	.short	0x0100
        /*032e*/ 	.byte	0x05
	.zero		1


	//   ....[36]....
        /*0330*/ 	.word	0x00000810
        /*0334*/ 	.word	0x000000ff
        /*0338*/ 	.word	0x00000090
        /*033c*/ 	.short	0x0100
        /*033e*/ 	.byte	0x05
	.zero		1


	//   ....[37]....
        /*0340*/ 	.word	0x00000820
        /*0344*/ 	.word	0x000000ff
        /*0348*/ 	.word	0x00000150
        /*034c*/ 	.short	0x0100
        /*034e*/ 	.byte	0x05
	.zero		1


	//   ....[38]....
        /*0350*/ 	.word	0x00000830
        /*0354*/ 	.word	0x000000ff
        /*0358*/ 	.word	0x00000098
        /*035c*/ 	.short	0x0100
        /*035e*/ 	.byte	0x05
	.zero		1


	//   ....[39]....
        /*0360*/ 	.word	0x00000840
        /*0364*/ 	.word	0x000000ff
        /*0368*/ 	.word	0x00000158
        /*036c*/ 	.short	0x0100
        /*036e*/ 	.byte	0x05
	.zero		1


	//   ....[40]....
        /*0370*/ 	.word	0x00000850
        /*0374*/ 	.word	0x000000ff
        /*0378*/ 	.word	0x000000a0
        /*037c*/ 	.short	0x0100
        /*037e*/ 	.byte	0x05
	.zero		1


	//   ....[41]....
        /*0380*/ 	.word	0x00000860
        /*0384*/ 	.word	0x000000ff
        /*0388*/ 	.word	0x00000160
        /*038c*/ 	.short	0x0100
        /*038e*/ 	.byte	0x05
	.zero		1


	//   ....[42]....
        /*0390*/ 	.word	0x00000870
        /*0394*/ 	.word	0x000000ff
        /*0398*/ 	.word	0x000000a8
        /*039c*/ 	.short	0x0100
        /*039e*/ 	.byte	0x05
	.zero		1


	//   ....[43]....
        /*03a0*/ 	.word	0x00000880
        /*03a4*/ 	.word	0x000000ff
        /*03a8*/ 	.word	0x00000168
        /*03ac*/ 	.short	0x0100
        /*03ae*/ 	.byte	0x05
	.zero		1


	//   ....[44]....
        /*03b0*/ 	.word	0x00000890
        /*03b4*/ 	.word	0x000000ff
        /*03b8*/ 	.word	0x000000b0
        /*03bc*/ 	.short	0x0100
        /*03be*/ 	.byte	0x05
	.zero		1


	//   ....[45]....
        /*03c0*/ 	.word	0x000008a0
        /*03c4*/ 	.word	0x000000ff
        /*03c8*/ 	.word	0x00000170
        /*03cc*/ 	.short	0x0100
        /*03ce*/ 	.byte	0x05
	.zero		1


	//   ....[46]....
        /*03d0*/ 	.word	0x000008b0
        /*03d4*/ 	.word	0x000000ff
        /*03d8*/ 	.word	0x000000b8
        /*03dc*/ 	.short	0x0100
        /*03de*/ 	.byte	0x05
	.zero		1


	//   ....[47]....
        /*03e0*/ 	.word	0x000008c0
        /*03e4*/ 	.word	0x000000ff
        /*03e8*/ 	.word	0x00000178
        /*03ec*/ 	.short	0x0100
        /*03ee*/ 	.byte	0x05
	.zero		1


	//   ....[48]....
        /*03f0*/ 	.word	0x00000a00
        /*03f4*/ 	.word	0x000000ff
        /*03f8*/ 	.word	0x00000180
        /*03fc*/ 	.short	0x0100
        /*03fe*/ 	.byte	0x07
	.zero		1


	//   ....[49]....
        /*0400*/ 	.word	0x00000a10
        /*0404*/ 	.word	0x000000ff
        /*0408*/ 	.word	0x00000190
        /*040c*/ 	.short	0x0100
        /*040e*/ 	.byte	0x07
	.zero		1


	//   ....[50]....
        /*0410*/ 	.word	0x00000a20
        /*0414*/ 	.word	0x000000ff
        /*0418*/ 	.word	0x00000188
        /*041c*/ 	.short	0x0100
        /*041e*/ 	.byte	0x07
	.zero		1


	//   ....[51]....
        /*0420*/ 	.word	0x00000a30
        /*0424*/ 	.word	0x000000ff
        /*0428*/ 	.word	0x00000198
        /*042c*/ 	.short	0x0100
        /*042e*/ 	.byte	0x07
	.zero		1


	//   ....[52]....
        /*0430*/ 	.word	0x00000b20
        /*0434*/ 	.word	0x000000ff
        /*0438*/ 	.word	0x000001a0
        /*043c*/ 	.short	0x0100
        /*043e*/ 	.byte	0x05
	.zero		1


	//   ....[53]....
        /*0440*/ 	.word	0x00000b30
        /*0444*/ 	.word	0x000000ff
        /*0448*/ 	.word	0x000001a8
        /*044c*/ 	.short	0x0100
        /*044e*/ 	.byte	0x05
	.zero		1


	//   ....[54]....
        /*0450*/ 	.word	0x00000c70
        /*0454*/ 	.word	0x000000ff
        /*0458*/ 	.word	0x000001b0
        /*045c*/ 	.short	0x0100
        /*045e*/ 	.byte	0x05
	.zero		1


	//   ....[55]....
        /*0460*/ 	.word	0x00000c80
        /*0464*/ 	.word	0x000000ff
        /*0468*/ 	.word	0x000001c0
        /*046c*/ 	.short	0x0100
        /*046e*/ 	.byte	0x05
	.zero		1


	//   ....[56]....
        /*0470*/ 	.word	0x00000c90
        /*0474*/ 	.word	0x000000ff
        /*0478*/ 	.word	0x000001b8
        /*047c*/ 	.short	0x0100
        /*047e*/ 	.byte	0x05
	.zero		1


	//   ....[57]....
        /*0480*/ 	.word	0x00000ca0
        /*0484*/ 	.word	0x000000ff
        /*0488*/ 	.word	0x000001c8
        /*048c*/ 	.short	0x0100
        /*048e*/ 	.byte	0x05
	.zero		1


	//   ....[58]....
        /*0490*/ 	.word	0x00000dd0
        /*0494*/ 	.word	0x000000ff
        /*0498*/ 	.word	0x000001d0
        /*049c*/ 	.short	0x0100
        /*049e*/ 	.byte	0x07
	.zero		1


	//   ....[59]....
        /*04a0*/ 	.word	0x00000de0
        /*04a4*/ 	.word	0x000000ff
        /*04a8*/ 	.word	0x000001f0
        /*04ac*/ 	.short	0x0100
        /*04ae*/ 	.byte	0x07
	.zero		1


	//   ....[60]....
        /*04b0*/ 	.word	0x00000df0
        /*04b4*/ 	.word	0x000000ff
        /*04b8*/ 	.word	0x000001d8
        /*04bc*/ 	.short	0x0100
        /*04be*/ 	.byte	0x07
	.zero		1


	//   ....[61]....
        /*04c0*/ 	.word	0x00000e00
        /*04c4*/ 	.word	0x000000ff
        /*04c8*/ 	.word	0x000001f8
        /*04cc*/ 	.short	0x0100
        /*04ce*/ 	.byte	0x07
	.zero		1


	//   ....[62]....
        /*04d0*/ 	.word	0x00000e10
        /*04d4*/ 	.word	0x000000ff
        /*04d8*/ 	.word	0x000001e0
        /*04dc*/ 	.short	0x0100
        /*04de*/ 	.byte	0x07
	.zero		1


	//   ....[63]....
        /*04e0*/ 	.word	0x00000e20
        /*04e4*/ 	.word	0x000000ff
        /*04e8*/ 	.word	0x00000200
        /*04ec*/ 	.short	0x0100
        /*04ee*/ 	.byte	0x07
	.zero		1


	//   ....[64]....
        /*04f0*/ 	.word	0x00000e30
        /*04f4*/ 	.word	0x000000ff
        /*04f8*/ 	.word	0x000001e8
        /*04fc*/ 	.short	0x0100
        /*04fe*/ 	.byte	0x07
	.zero		1


	//   ....[65]....
        /*0500*/ 	.word	0x00000e40
        /*0504*/ 	.word	0x000000ff
        /*0508*/ 	.word	0x00000208
        /*050c*/ 	.short	0x0100
        /*050e*/ 	.byte	0x07
	.zero		1


	//   ....[66]....
        /*0510*/ 	.word	0x00000f30
        /*0514*/ 	.word	0x000000ff
        /*0518*/ 	.word	0x00000210
        /*051c*/ 	.short	0x0100
        /*051e*/ 	.byte	0x05
	.zero		1


	//   ....[67]....
        /*0520*/ 	.word	0x00000f40
        /*0524*/ 	.word	0x000000ff
        /*0528*/ 	.word	0x00000220
        /*052c*/ 	.short	0x0100
        /*052e*/ 	.byte	0x05
	.zero		1


	//   ....[68]....
        /*0530*/ 	.word	0x00000f50
        /*0534*/ 	.word	0x000000ff
        /*0538*/ 	.word	0x00000218
        /*053c*/ 	.short	0x0100
        /*053e*/ 	.byte	0x05
	.zero		1


	//   ....[69]....
        /*0540*/ 	.word	0x00000f60
        /*0544*/ 	.word	0x000000ff
        /*0548*/ 	.word	0x00000228
        /*054c*/ 	.short	0x0100
        /*054e*/ 	.byte	0x05
	.zero		1


	//   ....[70]....
        /*0550*/ 	.word	0x00001840
        /*0554*/ 	.word	0x00000003
        /*0558*/ 	.word	0x00000220
        /*055c*/ 	.short	0x010a
        /*055e*/ 	.byte	0xff
	.zero		1


	//   ....[71]....
        /*0560*/ 	.word	0x00001870
        /*0564*/ 	.word	0x00000003
        /*0568*/ 	.word	0x00000210
        /*056c*/ 	.short	0x0101
        /*056e*/ 	.byte	0xff
	.zero		1


	//   ....[72]....
        /*0570*/ 	.word	0x00001940
        /*0574*/ 	.word	0x000000ff
        /*0578*/ 	.word	0x000000c0
        /*057c*/ 	.short	0x010a
        /*057e*/ 	.byte	0x08
	.zero		1


	//   ....[73]....
        /*0580*/ 	.word	0x000019e0
        /*0584*/ 	.word	0x000000ff
        /*0588*/ 	.word	0x000000c0
        /*058c*/ 	.short	0x010a
        /*058e*/ 	.byte	0x21
	.zero		1


	//   ....[74]....
        /*0590*/ 	.word	0x00001b40
        /*0594*/ 	.word	0x000000ff
        /*0598*/ 	.word	0x000000c0
        /*059c*/ 	.short	0x010a
        /*059e*/ 	.byte	0x08
	.zero		1


	//   ....[75]....
        /*05a0*/ 	.word	0x00001c30
        /*05a4*/ 	.word	0x000000ff
        /*05a8*/ 	.word	0x000001a8
        /*05ac*/ 	.short	0x0101
        /*05ae*/ 	.byte	0x04
	.zero		1


	//   ....[76]....
        /*05b0*/ 	.word	0x00001c50
        /*05b4*/ 	.word	0x000000ff
        /*05b8*/ 	.word	0x000000c0
        /*05bc*/ 	.short	0x010a
        /*05be*/ 	.byte	0x08
	.zero		1


	//   ....[77]....
        /*05c0*/ 	.word	0x00001cd0
        /*05c4*/ 	.word	0x000000ff
        /*05c8*/ 	.word	0x000000c0
        /*05cc*/ 	.short	0x010a
        /*05ce*/ 	.byte	0x11
	.zero		1


	//   ....[78]....
        /*05d0*/ 	.word	0x00001e30
        /*05d4*/ 	.word	0x000000ff
        /*05d8*/ 	.word	0x000000c0
        /*05dc*/ 	.short	0x010a
        /*05de*/ 	.byte	0x08
	.zero		1


	//   ....[79]....
        /*05e0*/ 	.word	0x00001f50
        /*05e4*/ 	.word	0x00000002
        /*05e8*/ 	.word	0x000001b0
        /*05ec*/ 	.short	0x010a
        /*05ee*/ 	.byte	0xff
	.zero		1


	//   ....[80]....
        /*05f0*/ 	.word	0x00002010
        /*05f4*/ 	.word	0x00000002
        /*05f8*/ 	.word	0x00000000
        /*05fc*/ 	.short	0x0101
        /*05fe*/ 	.byte	0xff
	.zero		1


	//   ....[81]....
        /*0600*/ 	.word	0x00002570
        /*0604*/ 	.word	0x000000ff
        /*0608*/ 	.word	0x00000000
        /*060c*/ 	.short	0x010a
        /*060e*/ 	.byte	0x05
	.zero		1


	//   ....[82]....
        /*0610*/ 	.word	0x00002600
        /*0614*/ 	.word	0x000000ff
        /*0618*/ 	.word	0x00000000
        /*061c*/ 	.short	0x010a
        /*061e*/ 	.byte	0x05
	.zero		1


	//   ....[83]....
        /*0620*/ 	.word	0x00002690
        /*0624*/ 	.word	0x000000ff
        /*0628*/ 	.word	0x00000000
        /*062c*/ 	.short	0x010a
        /*062e*/ 	.byte	0x05
	.zero		1


	//   ....[84]....
        /*0630*/ 	.word	0x00002720
        /*0634*/ 	.word	0x000000ff
        /*0638*/ 	.word	0x00000000
        /*063c*/ 	.short	0x010a
        /*063e*/ 	.byte	0x05
	.zero		1


	//   ....[85]....
        /*0640*/ 	.word	0x000027b0
        /*0644*/ 	.word	0x000000ff
        /*0648*/ 	.word	0x00000000
        /*064c*/ 	.short	0x010a
        /*064e*/ 	.byte	0x05
	.zero		1


	//   ....[86]....
        /*0650*/ 	.word	0x00002840
        /*0654*/ 	.word	0x000000ff
        /*0658*/ 	.word	0x00000000
        /*065c*/ 	.short	0x010a
        /*065e*/ 	.byte	0x05
	.zero		1


	//   ....[87]....
        /*0660*/ 	.word	0x000028d0
        /*0664*/ 	.word	0x000000ff
        /*0668*/ 	.word	0x00000000
        /*066c*/ 	.short	0x010a
        /*066e*/ 	.byte	0x05
	.zero		1


	//   ....[88]....
        /*0670*/ 	.word	0x00002960
        /*0674*/ 	.word	0x000000ff
        /*0678*/ 	.word	0x00000000
        /*067c*/ 	.short	0x010a
        /*067e*/ 	.byte	0x05
	.zero		1


	//   ....[89]....
        /*0680*/ 	.word	0x000029f0
        /*0684*/ 	.word	0x000000ff
        /*0688*/ 	.word	0x00000000
        /*068c*/ 	.short	0x010a
        /*068e*/ 	.byte	0x05
	.zero		1


	//   ....[90]....
        /*0690*/ 	.word	0x00002a80
        /*0694*/ 	.word	0x000000ff
        /*0698*/ 	.word	0x00000000
        /*069c*/ 	.short	0x010a
        /*069e*/ 	.byte	0x05
	.zero		1


	//   ....[91]....
        /*06a0*/ 	.word	0x00002b10
        /*06a4*/ 	.word	0x000000ff
        /*06a8*/ 	.word	0x00000000
        /*06ac*/ 	.short	0x010a
        /*06ae*/ 	.byte	0x05
	.zero		1


	//   ....[92]....
        /*06b0*/ 	.word	0x00002ba0
        /*06b4*/ 	.word	0x000000ff
        /*06b8*/ 	.word	0x00000000
        /*06bc*/ 	.short	0x010a
        /*06be*/ 	.byte	0x05
	.zero		1


	//   ....[93]....
        /*06c0*/ 	.word	0x00002c30
        /*06c4*/ 	.word	0x000000ff
        /*06c8*/ 	.word	0x00000000
        /*06cc*/ 	.short	0x010a
        /*06ce*/ 	.byte	0x05
	.zero		1


	//   ....[94]....
        /*06d0*/ 	.word	0x00002cc0
        /*06d4*/ 	.word	0x000000ff
        /*06d8*/ 	.word	0x00000000
        /*06dc*/ 	.short	0x010a
        /*06de*/ 	.byte	0x05
	.zero		1


	//   ....[95]....
        /*06e0*/ 	.word	0x00002d50
        /*06e4*/ 	.word	0x000000ff
        /*06e8*/ 	.word	0x00000000
        /*06ec*/ 	.short	0x010a
        /*06ee*/ 	.byte	0x05
	.zero		1


	//   ....[96]....
        /*06f0*/ 	.word	0x00002de0
        /*06f4*/ 	.word	0x000000ff
        /*06f8*/ 	.word	0x00000000
        /*06fc*/ 	.short	0x010a
        /*06fe*/ 	.byte	0x05
	.zero		1


	//   ....[97]....
        /*0700*/ 	.word	0x00002e70
        /*0704*/ 	.word	0x000000ff
        /*0708*/ 	.word	0x00000000
        /*070c*/ 	.short	0x010a
        /*070e*/ 	.byte	0x05
	.zero		1


	//   ....[98]....
        /*0710*/ 	.word	0x00002f00
        /*0714*/ 	.word	0x000000ff
        /*0718*/ 	.word	0x00000000
        /*071c*/ 	.short	0x010a
        /*071e*/ 	.byte	0x05
	.zero		1


	//   ....[99]....
        /*0720*/ 	.word	0x00002f90
        /*0724*/ 	.word	0x000000ff
        /*0728*/ 	.word	0x00000000
        /*072c*/ 	.short	0x010a
        /*072e*/ 	.byte	0x05
	.zero		1


	//   ....[100]....
        /*0730*/ 	.word	0x00003020
        /*0734*/ 	.word	0x000000ff
        /*0738*/ 	.word	0x00000000
        /*073c*/ 	.short	0x010a
        /*073e*/ 	.byte	0x05
	.zero		1


	//   ....[101]....
        /*0740*/ 	.word	0x000030b0
        /*0744*/ 	.word	0x000000ff
        /*0748*/ 	.word	0x00000000
        /*074c*/ 	.short	0x010a
        /*074e*/ 	.byte	0x05
	.zero		1


	//   ....[102]....
        /*0750*/ 	.word	0x00003140
        /*0754*/ 	.word	0x000000ff
        /*0758*/ 	.word	0x00000000
        /*075c*/ 	.short	0x010a
        /*075e*/ 	.byte	0x05
	.zero		1


	//   ....[103]....
        /*0760*/ 	.word	0x000031d0
        /*0764*/ 	.word	0x000000ff
        /*0768*/ 	.word	0x00000000
        /*076c*/ 	.short	0x010a
        /*076e*/ 	.byte	0x05
	.zero		1


	//   ....[104]....
        /*0770*/ 	.word	0x00003270
        /*0774*/ 	.word	0x00000000
        /*0778*/ 	.word	0x00000000
        /*077c*/ 	.short	0x010a
        /*077e*/ 	.byte	0xff
	.zero		1


	//   ....[105]....
        /*0780*/ 	.word	0x00003390
        /*0784*/ 	.word	0x00000000
        /*0788*/ 	.word	0x00000210
        /*078c*/ 	.short	0x010a
        /*078e*/ 	.byte	0xff
	.zero		1


	//   ....[106]....
        /*0790*/ 	.word	0x000033f0
        /*0794*/ 	.word	0x00000004
        /*0798*/ 	.word	0x00000000
        /*079c*/ 	.short	0x0101
        /*079e*/ 	.byte	0xff
	.zero		1


	//   ....[107]....
        /*07a0*/ 	.word	0x00003410
        /*07a4*/ 	.word	0x000000ff
        /*07a8*/ 	.word	0x000001c0
        /*07ac*/ 	.short	0x010a
        /*07ae*/ 	.byte	0x05
	.zero		1


	//   ....[108]....
        /*07b0*/ 	.word	0x00003530
        /*07b4*/ 	.word	0x00000000
        /*07b8*/ 	.word	0x000001b0
        /*07bc*/ 	.short	0x010a
        /*07be*/ 	.byte	0xff
	.zero		1


	//   ....[109]....
        /*07c0*/ 	.word	0x00003640
        /*07c4*/ 	.word	0x00000000
        /*07c8*/ 	.word	0x00000000
        /*07cc*/ 	.short	0x0101
        /*07ce*/ 	.byte	0xff
	.zero		1


	//   ....[110]....
        /*07d0*/ 	.word	0x000036d0
        /*07d4*/ 	.word	0x000000ff
        /*07d8*/ 	.word	0x000001c0
        /*07dc*/ 	.short	0x0106
        /*07de*/ 	.byte	0x05
	.zero		1


	//   ....[111]....
        /*07e0*/ 	.word	0x000036f0
        /*07e4*/ 	.word	0x000000ff
        /*07e8*/ 	.word	0x000001c0
        /*07ec*/ 	.short	0x010a
        /*07ee*/ 	.byte	0x05
	.zero		1


	//   ....[112]....
        /*07f0*/ 	.word	0x00003780
        /*07f4*/ 	.word	0x000000ff
        /*07f8*/ 	.word	0x000001c0
        /*07fc*/ 	.short	0x0106
        /*07fe*/ 	.byte	0x04
	.zero		1


	//   ....[113]....
        /*0800*/ 	.word	0x000037c0
        /*0804*/ 	.word	0x00000000
        /*0808*/ 	.word	0x000001c0
        /*080c*/ 	.short	0x010a
        /*080e*/ 	.byte	0xff
	.zero		1


	//   ....[114]....
        /*0810*/ 	.word	0x00003ca0
        /*0814*/ 	.word	0x00000000
        /*0818*/ 	.word	0x000001b0
        /*081c*/ 	.short	0x010a
        /*081e*/ 	.byte	0xff
	.zero		1


	//   ....[115]....
        /*0820*/ 	.word	0x00003da0
        /*0824*/ 	.word	0x00000003
        /*0828*/ 	.word	0x00000000
        /*082c*/ 	.short	0x0101
        /*082e*/ 	.byte	0xff
	.zero		1


	//   ....[116]....
        /*0830*/ 	.word	0x00003db0
        /*0834*/ 	.word	0x000000ff
        /*0838*/ 	.word	0x00000000
        /*083c*/ 	.short	0x010a
        /*083e*/ 	.byte	0x04
	.zero		1


	//   ....[117]....
        /*0840*/ 	.word	0x00003dd0
        /*0844*/ 	.word	0x000000ff
        /*0848*/ 	.word	0x000001f0
        /*084c*/ 	.short	0x010a
        /*084e*/ 	.byte	0x09
	.zero		1


	//   ....[118]....
        /*0850*/ 	.word	0x00003eb0
        /*0854*/ 	.word	0x000000ff
        /*0858*/ 	.word	0x00000000
        /*085c*/ 	.short	0x010a
        /*085e*/ 	.byte	0x07
	.zero		1


	//   ....[119]....
        /*0860*/ 	.word	0x00003fe0
        /*0864*/ 	.word	0x000000ff
        /*0868*/ 	.word	0x00000000
        /*086c*/ 	.short	0x010a
        /*086e*/ 	.byte	0x04
	.zero		1


	//   ....[120]....
        /*0870*/ 	.word	0x00004190
        /*0874*/ 	.word	0x000000ff
        /*0878*/ 	.word	0x00000000
        /*087c*/ 	.short	0x010a
        /*087e*/ 	.byte	0x05
	.zero		1


	//   ....[121]....
        /*0880*/ 	.word	0x00004220
        /*0884*/ 	.word	0x000000ff
        /*0888*/ 	.word	0x00000000
        /*088c*/ 	.short	0x010a
        /*088e*/ 	.byte	0x05
	.zero		1


	//   ....[122]....
        /*0890*/ 	.word	0x000042b0
        /*0894*/ 	.word	0x000000ff
        /*0898*/ 	.word	0x00000000
        /*089c*/ 	.short	0x010a
        /*089e*/ 	.byte	0x05
	.zero		1


	//   ....[123]....
        /*08a0*/ 	.word	0x00004340
        /*08a4*/ 	.word	0x000000ff
        /*08a8*/ 	.word	0x00000000
        /*08ac*/ 	.short	0x010a
        /*08ae*/ 	.byte	0x07
	.zero		1


	//   ....[124]....
        /*08b0*/ 	.word	0x000047a0
        /*08b4*/ 	.word	0x00000000
        /*08b8*/ 	.word	0x000001b0
        /*08bc*/ 	.short	0x010a
        /*08be*/ 	.byte	0xff
	.zero		1


	//   ....[125]....
        /*08c0*/ 	.word	0x00004860
        /*08c4*/ 	.word	0x00000000
        /*08c8*/ 	.word	0x00000000
        /*08cc*/ 	.short	0x0101
        /*08ce*/ 	.byte	0xff
	.zero		1


	//   ....[126]....
        /*08d0*/ 	.word	0x00004b80
        /*08d4*/ 	.word	0x000000ff
        /*08d8*/ 	.word	0x000001a8
        /*08dc*/ 	.short	0x010a
        /*08de*/ 	.byte	0x07
	.zero		1


	//   ....[127]....
        /*08e0*/ 	.word	0x00004d70
        /*08e4*/ 	.word	0x000000ff
        /*08e8*/ 	.word	0x00000190
        /*08ec*/ 	.short	0x010a
        /*08ee*/ 	.byte	0x07
	.zero		1


	//   ....[128]....
        /*08f0*/ 	.word	0x00004f40
        /*08f4*/ 	.word	0x000000ff
        /*08f8*/ 	.word	0x00000180
        /*08fc*/ 	.short	0x010b
        /*08fe*/ 	.byte	0x07
	.zero		1


	//   ....[129]....
        /*0900*/ 	.word	0x00004fb0
        /*0904*/ 	.word	0x000000ff
        /*0908*/ 	.word	0x00000000
        /*090c*/ 	.short	0x0101
        /*090e*/ 	.byte	0x08
	.zero		1


	//   ....[130]....
        /*0910*/ 	.word	0x00004fe0
        /*0914*/ 	.word	0x000000ff
        /*0918*/ 	.word	0x00000198
        /*091c*/ 	.short	0x010a
        /*091e*/ 	.byte	0x07
	.zero		1


	//   ....[131]....
        /*0920*/ 	.word	0x000051f0
        /*0924*/ 	.word	0x000000ff
        /*0928*/ 	.word	0x00000188
        /*092c*/ 	.short	0x010b
        /*092e*/ 	.byte	0x07
	.zero		1


	//   ....[132]....
        /*0930*/ 	.word	0x00005210
        /*0934*/ 	.word	0x000000ff
        /*0938*/ 	.word	0x00000000
        /*093c*/ 	.short	0x0101
        /*093e*/ 	.byte	0x0d
	.zero		1


	//   ....[133]....
        /*0940*/ 	.word	0x00005240
        /*0944*/ 	.word	0x000000ff
        /*0948*/ 	.word	0x00000190
        /*094c*/ 	.short	0x010a
        /*094e*/ 	.byte	0x07
	.zero		1


	//   ....[134]....
        /*0950*/ 	.word	0x00005280
        /*0954*/ 	.word	0x00000000
        /*0958*/ 	.word	0x00000198
        /*095c*/ 	.short	0x010a
        /*095e*/ 	.byte	0xff
	.zero		1


	//   ....[135]....
        /*0960*/ 	.word	0x000055c0
        /*0964*/ 	.word	0x00000000
        /*0968*/ 	.word	0x000001b0
        /*096c*/ 	.short	0x010a
        /*096e*/ 	.byte	0xff
	.zero		1


	//   ....[136]....
        /*0970*/ 	.word	0x000056d0
        /*0974*/ 	.word	0x00000000
        /*0978*/ 	.word	0x00000000
        /*097c*/ 	.short	0x0101
        /*097e*/ 	.byte	0xff
	.zero		1


	//   ....[137]....
        /*0980*/ 	.word	0x00006130
        /*0984*/ 	.word	0x00000003
        /*0988*/ 	.word	0x00000180
        /*098c*/ 	.short	0x010a
        /*098e*/ 	.byte	0xff
	.zero		1


	//   ....[138]....
        /*0990*/ 	.word	0x00006170
        /*0994*/ 	.word	0x00000074
        /*0998*/ 	.word	0x000001d0
        /*099c*/ 	.short	0x010a
        /*099e*/ 	.byte	0xff
	.zero		1


	//   ....[139]....
        /*09a0*/ 	.word	0x000062b0
        /*09a4*/ 	.word	0x00000003
        /*09a8*/ 	.word	0x00000180
        /*09ac*/ 	.short	0x010a
        /*09ae*/ 	.byte	0xff
	.zero		1


	//   ....[140]....
        /*09b0*/ 	.word	0x000063f0
        /*09b4*/ 	.word	0x00000000
        /*09b8*/ 	.word	0x00000000
        /*09bc*/ 	.short	0x0101
        /*09be*/ 	.byte	0xff
	.zero		1


	//   ....[141]....
        /*09c0*/ 	.word	0x00006470
        /*09c4*/ 	.word	0x00000074
        /*09c8*/ 	.word	0x000001d0
        /*09cc*/ 	.short	0x010a
        /*09ce*/ 	.byte	0xff
	.zero		1


	//   ....[142]....
        /*09d0*/ 	.word	0x00007800
        /*09d4*/ 	.word	0x0000007d
        /*09d8*/ 	.word	0x00000180
        /*09dc*/ 	.short	0x010a
        /*09de*/ 	.byte	0xff
	.zero		1


	//   ....[143]....
        /*09e0*/ 	.word	0x000078d0
        /*09e4*/ 	.word	0x0000007d
        /*09e8*/ 	.word	0x00000180
        /*09ec*/ 	.short	0x010a
        /*09ee*/ 	.byte	0xff
	.zero		1


	//   ....[144]....
        /*09f0*/ 	.word	0x00007a10
        /*09f4*/ 	.word	0x00000000
        /*09f8*/ 	.word	0x00000000
        /*09fc*/ 	.short	0x0101
        /*09fe*/ 	.byte	0xff
	.zero		1


	//   ....[145]....
        /*0a00*/ 	.word	0x00007e50
        /*0a04*/ 	.word	0x000000ff
        /*0a08*/ 	.word	0x00000000
        /*0a0c*/ 	.short	0x0101
        /*0a0e*/ 	.byte	0x05
	.zero		1


	//   ....[146]....
        /*0a10*/ 	.word	0x00008f90
        /*0a14*/ 	.word	0x00000003
        /*0a18*/ 	.word	0x00000220
        /*0a1c*/ 	.short	0x010a
        /*0a1e*/ 	.byte	0xff
	.zero		1


	//   ....[147]....
        /*0a20*/ 	.word	0x00008ff0
        /*0a24*/ 	.word	0x00000002
        /*0a28*/ 	.word	0x000000c0
        /*0a2c*/ 	.short	0x010a
        /*0a2e*/ 	.byte	0xff
	.zero		1


	//   ....[148]....
        /*0a30*/ 	.word	0x00009050
        /*0a34*/ 	.word	0x00000002
        /*0a38*/ 	.word	0x000000c0
        /*0a3c*/ 	.short	0x010a
        /*0a3e*/ 	.byte	0xff
	.zero		1


	//   ....[149]....
        /*0a40*/ 	.word	0x000090a0
        /*0a44*/ 	.word	0x00000002
        /*0a48*/ 	.word	0x000001b0
        /*0a4c*/ 	.short	0x010a
        /*0a4e*/ 	.byte	0xff
	.zero		1


	//   ....[150]....
        /*0a50*/ 	.word	0x00009100
        /*0a54*/ 	.word	0x00000000
        /*0a58*/ 	.word	0x00000000
        /*0a5c*/ 	.short	0x010a
        /*0a5e*/ 	.byte	0xff
	.zero		1


	//   ....[151]....
        /*0a60*/ 	.word	0x00009160
        /*0a64*/ 	.word	0x00000000
        /*0a68*/ 	.word	0x00000000
        /*0a6c*/ 	.short	0x010a
        /*0a6e*/ 	.byte	0xff
	.zero		1


	//   ....[152]....
        /*0a70*/ 	.word	0x000091c0
        /*0a74*/ 	.word	0x00000000
        /*0a78*/ 	.word	0x00000000
        /*0a7c*/ 	.short	0x010a
        /*0a7e*/ 	.byte	0xff
	.zero		1


	//   ....[153]....
        /*0a80*/ 	.word	0x00009220
        /*0a84*/ 	.word	0x00000000
        /*0a88*/ 	.word	0x00000000
        /*0a8c*/ 	.short	0x010a
        /*0a8e*/ 	.byte	0xff
	.zero		1


	//   ....[154]....
        /*0a90*/ 	.word	0x00009280
        /*0a94*/ 	.word	0x00000000
        /*0a98*/ 	.word	0x00000000
        /*0a9c*/ 	.short	0x010a
        /*0a9e*/ 	.byte	0xff
	.zero		1


	//   ....[155]....
        /*0aa0*/ 	.word	0x000092e0
        /*0aa4*/ 	.word	0x00000000
        /*0aa8*/ 	.word	0x00000000
        /*0aac*/ 	.short	0x010a
        /*0aae*/ 	.byte	0xff
	.zero		1


	//   ....[156]....
        /*0ab0*/ 	.word	0x00009340
        /*0ab4*/ 	.word	0x00000000
        /*0ab8*/ 	.word	0x00000000
        /*0abc*/ 	.short	0x010a
        /*0abe*/ 	.byte	0xff
	.zero		1


	//   ....[157]....
        /*0ac0*/ 	.word	0x000093a0
        /*0ac4*/ 	.word	0x00000000
        /*0ac8*/ 	.word	0x00000000
        /*0acc*/ 	.short	0x010a
        /*0ace*/ 	.byte	0xff
	.zero		1


	//   ....[158]....
        /*0ad0*/ 	.word	0x00009400
        /*0ad4*/ 	.word	0x00000000
        /*0ad8*/ 	.word	0x00000000
        /*0adc*/ 	.short	0x010a
        /*0ade*/ 	.byte	0xff
	.zero		1


	//   ....[159]....
        /*0ae0*/ 	.word	0x00009460
        /*0ae4*/ 	.word	0x00000000
        /*0ae8*/ 	.word	0x00000000
        /*0aec*/ 	.short	0x010a
        /*0aee*/ 	.byte	0xff
	.zero		1


	//   ....[160]....
        /*0af0*/ 	.word	0x000094c0
        /*0af4*/ 	.word	0x00000000
        /*0af8*/ 	.word	0x00000000
        /*0afc*/ 	.short	0x010a
        /*0afe*/ 	.byte	0xff
	.zero		1


	//   ....[161]....
        /*0b00*/ 	.word	0x00009520
        /*0b04*/ 	.word	0x00000000
        /*0b08*/ 	.word	0x00000000
        /*0b0c*/ 	.short	0x010a
        /*0b0e*/ 	.byte	0xff
	.zero		1


	//   ....[162]....
        /*0b10*/ 	.word	0x00009580
        /*0b14*/ 	.word	0x00000000
        /*0b18*/ 	.word	0x00000000
        /*0b1c*/ 	.short	0x010a
        /*0b1e*/ 	.byte	0xff
	.zero		1


	//   ....[163]....
        /*0b20*/ 	.word	0x000095e0
        /*0b24*/ 	.word	0x00000000
        /*0b28*/ 	.word	0x00000000
        /*0b2c*/ 	.short	0x010a
        /*0b2e*/ 	.byte	0xff
	.zero		1


	//   ....[164]....
        /*0b30*/ 	.word	0x00009640
        /*0b34*/ 	.word	0x00000000
        /*0b38*/ 	.word	0x00000000
        /*0b3c*/ 	.short	0x010a
        /*0b3e*/ 	.byte	0xff
	.zero		1


	//   ....[165]....
        /*0b40*/ 	.word	0x000096a0
        /*0b44*/ 	.word	0x00000000
        /*0b48*/ 	.word	0x00000000
        /*0b4c*/ 	.short	0x010a
        /*0b4e*/ 	.byte	0xff
	.zero		1


	//   ....[166]....
        /*0b50*/ 	.word	0x00009700
        /*0b54*/ 	.word	0x00000000
        /*0b58*/ 	.word	0x00000000
        /*0b5c*/ 	.short	0x010a
        /*0b5e*/ 	.byte	0xff
	.zero		1


	//   ....[167]....
        /*0b60*/ 	.word	0x00009760
        /*0b64*/ 	.word	0x00000000
        /*0b68*/ 	.word	0x00000000
        /*0b6c*/ 	.short	0x010a
        /*0b6e*/ 	.byte	0xff
	.zero		1


	//   ....[168]....
        /*0b70*/ 	.word	0x000097c0
        /*0b74*/ 	.word	0x00000000
        /*0b78*/ 	.word	0x00000000
        /*0b7c*/ 	.short	0x010a
        /*0b7e*/ 	.byte	0xff
	.zero		1


	//   ....[169]....
        /*0b80*/ 	.word	0x00009820
        /*0b84*/ 	.word	0x00000000
        /*0b88*/ 	.word	0x00000000
        /*0b8c*/ 	.short	0x010a
        /*0b8e*/ 	.byte	0xff
	.zero		1


	//   ....[170]....
        /*0b90*/ 	.word	0x00009880
        /*0b94*/ 	.word	0x00000000
        /*0b98*/ 	.word	0x00000000
        /*0b9c*/ 	.short	0x010a
        /*0b9e*/ 	.byte	0xff
	.zero		1


	//   ....[171]....
        /*0ba0*/ 	.word	0x000098e0
        /*0ba4*/ 	.word	0x00000000
        /*0ba8*/ 	.word	0x00000000
        /*0bac*/ 	.short	0x010a
        /*0bae*/ 	.byte	0xff
	.zero		1


	//   ....[172]....
        /*0bb0*/ 	.word	0x00009940
        /*0bb4*/ 	.word	0x00000000
        /*0bb8*/ 	.word	0x00000000
        /*0bbc*/ 	.short	0x010a
        /*0bbe*/ 	.byte	0xff
	.zero		1


	//   ....[173]....
        /*0bc0*/ 	.word	0x00009990
        /*0bc4*/ 	.word	0x00000000
        /*0bc8*/ 	.word	0x00000210
        /*0bcc*/ 	.short	0x010a
        /*0bce*/ 	.byte	0xff
	.zero		1


	//   ....[174]....
        /*0bd0*/ 	.word	0x000099f0
        /*0bd4*/ 	.word	0x00000000
        /*0bd8*/ 	.word	0x000001c0
        /*0bdc*/ 	.short	0x010a
        /*0bde*/ 	.byte	0xff
	.zero		1


	//   ....[175]....
        /*0be0*/ 	.word	0x00009a40
        /*0be4*/ 	.word	0x00000000
        /*0be8*/ 	.word	0x000001b0
        /*0bec*/ 	.short	0x010a
        /*0bee*/ 	.byte	0xff
	.zero		1


	//   ....[176]....
        /*0bf0*/ 	.word	0x00009aa0
        /*0bf4*/ 	.word	0x00000000
        /*0bf8*/ 	.word	0x000001c0
        /*0bfc*/ 	.short	0x010a
        /*0bfe*/ 	.byte	0xff
	.zero		1


	//   ....[177]....
        /*0c00*/ 	.word	0x00009af0
        /*0c04*/ 	.word	0x00000000
        /*0c08*/ 	.word	0x000001b0
        /*0c0c*/ 	.short	0x010a
        /*0c0e*/ 	.byte	0xff
	.zero		1


	//   ....[178]....
        /*0c10*/ 	.word	0x00009b50
        /*0c14*/ 	.word	0x00000003
        /*0c18*/ 	.word	0x000001f0
        /*0c1c*/ 	.short	0x010a
        /*0c1e*/ 	.byte	0xff
	.zero		1


	//   ....[179]....
        /*0c20*/ 	.word	0x00009bb0
        /*0c24*/ 	.word	0x00000000
        /*0c28*/ 	.word	0x00000000
        /*0c2c*/ 	.short	0x010a
        /*0c2e*/ 	.byte	0xff
	.zero		1


	//   ....[180]....
        /*0c30*/ 	.word	0x00009c10
        /*0c34*/ 	.word	0x00000000
        /*0c38*/ 	.word	0x00000000
        /*0c3c*/ 	.short	0x010a
        /*0c3e*/ 	.byte	0xff
	.zero		1


	//   ....[181]....
        /*0c40*/ 	.word	0x00009c70
        /*0c44*/ 	.word	0x00000000
        /*0c48*/ 	.word	0x00000000
        /*0c4c*/ 	.short	0x010a
        /*0c4e*/ 	.byte	0xff
	.zero		1


	//   ....[182]....
        /*0c50*/ 	.word	0x00009cd0
        /*0c54*/ 	.word	0x00000000
        /*0c58*/ 	.word	0x00000000
        /*0c5c*/ 	.short	0x010a
        /*0c5e*/ 	.byte	0xff
	.zero		1


	//   ....[183]....
        /*0c60*/ 	.word	0x00009d30
        /*0c64*/ 	.word	0x00000000
        /*0c68*/ 	.word	0x00000000
        /*0c6c*/ 	.short	0x010a
        /*0c6e*/ 	.byte	0xff
	.zero		1


	//   ....[184]....
        /*0c70*/ 	.word	0x00009d80
        /*0c74*/ 	.word	0x00000000
        /*0c78*/ 	.word	0x000001b0
        /*0c7c*/ 	.short	0x010a
        /*0c7e*/ 	.byte	0xff
	.zero		1


	//   ....[185]....
        /*0c80*/ 	.word	0x00009de0
        /*0c84*/ 	.word	0x00000000
        /*0c88*/ 	.word	0x000001a8
        /*0c8c*/ 	.short	0x010a
        /*0c8e*/ 	.byte	0xff
	.zero		1


	//   ....[186]....
        /*0c90*/ 	.word	0x00009e40
        /*0c94*/ 	.word	0x00000003
        /*0c98*/ 	.word	0x00000190
        /*0c9c*/ 	.short	0x010a
        /*0c9e*/ 	.byte	0xff
	.zero		1


	//   ....[187]....
        /*0ca0*/ 	.word	0x00009ea0
        /*0ca4*/ 	.word	0x00000003
        /*0ca8*/ 	.word	0x00000198
        /*0cac*/ 	.short	0x010a
        /*0cae*/ 	.byte	0xff
	.zero		1


	//   ....[188]....
        /*0cb0*/ 	.word	0x00009f00
        /*0cb4*/ 	.word	0x00000000
        /*0cb8*/ 	.word	0x00000190
        /*0cbc*/ 	.short	0x010a
        /*0cbe*/ 	.byte	0xff
	.zero		1


	//   ....[189]....
        /*0cc0*/ 	.word	0x00009f50
        /*0cc4*/ 	.word	0x00000000
        /*0cc8*/ 	.word	0x000001b0
        /*0ccc*/ 	.short	0x010a
        /*0cce*/ 	.byte	0xff
	.zero		1


	//   ....[190]....
        /*0cd0*/ 	.word	0x00009fa0
        /*0cd4*/ 	.word	0x00000003
        /*0cd8*/ 	.word	0x00000180
        /*0cdc*/ 	.short	0x010a
        /*0cde*/ 	.byte	0xff
	.zero		1


	//   ....[191]....
        /*0ce0*/ 	.word	0x00009ff0
        /*0ce4*/ 	.word	0x00000074
        /*0ce8*/ 	.word	0x000001d0
        /*0cec*/ 	.short	0x010a
        /*0cee*/ 	.byte	0xff
	.zero		1


	//   ....[192]....
        /*0cf0*/ 	.word	0x0000a040
        /*0cf4*/ 	.word	0x0000007d
        /*0cf8*/ 	.word	0x00000180
        /*0cfc*/ 	.short	0x010a
        /*0cfe*/ 	.byte	0xff
	.zero		1


	//----- nvinfo : EIATTR_NUM_MBARRIERS
	.align		4
.L_47:
        /*0d00*/ 	.byte	0x03, 0x38
        /*0d02*/ 	.short	0x0046


	//----- nvinfo : EIATTR_EXIT_INSTR_OFFSETS
	.align		4
        /*0d04*/ 	.byte	0x04, 0x1c
        /*0d06*/ 	.short	(.L_49 - .L_48)


	//   ....[0]....
.L_48:
        /*0d08*/ 	.word	0x000032a0


	//   ....[1]....
        /*0d0c*/ 	.word	0x00003790


	//   ....[2]....
        /*0d10*/ 	.word	0x000037f0


	//   ....[3]....
        /*0d14*/ 	.word	0x000045a0


	//   ....[4]....
        /*0d18*/ 	.word	0x000052b0


	//   ....[5]....
        /*0d1c*/ 	.word	0x000052f0


	//   ....[6]....
        /*0d20*/ 	.word	0x00008f80


	//----- nvinfo : EIATTR_MAX_THREADS
	.align		4
.L_49:
        /*0d24*/ 	.byte	0x04, 0x05
        /*0d26*/ 	.short	(.L_51 - .L_50)
.L_50:
        /*0d28*/ 	.word	0x00000100
        /*0d2c*/ 	.word	0x00000001
        /*0d30*/ 	.word	0x00000001


	//----- nvinfo : EIATTR_CRS_STACK_SIZE
	.align		4
.L_51:
        /*0d34*/ 	.byte	0x04, 0x1e
        /*0d36*/ 	.short	(.L_53 - .L_52)
.L_52:
        /*0d38*/ 	.word	0x00000000


	//----- nvinfo : EIATTR_CBANK_PARAM_SIZE
	.align		4
.L_53:
        /*0d3c*/ 	.byte	0x03, 0x19
        /*0d3e*/ 	.short	0x0800


	//----- nvinfo : EIATTR_PARAM_CBANK
	.align		4
        /*0d40*/ 	.byte	0x04, 0x0a
        /*0d42*/ 	.short	(.L_55 - .L_54)
	.align		4
.L_54:
        /*0d44*/ 	.word	index@(.nv.constant0._ZN7cutlass13device_kernelINS_4gemm6kernel13GemmUniversalIN4cute5tupleIJiiiiEEENS1_10collective13CollectiveMmaINS1_35MainloopSm100TmaUmmaWarpSpecializedILi24ELi2ELi4ENS5_IJNS4_1CILi1EEESB_SB_EEEEENS5_IJNSA_ILi128EEESE_NSA_ILi32EEEEEEaNS5_IJlSB_lEEEaSH_NS4_8TiledMMAINS4_8MMA_AtomIJNS4_15SM100_MMA_S8_SSIaaiLi128ELi128ELNS4_4UMMA5MajorE0ELSM_0ELNSL_8SaturateE0EEEEEENS4_6LayoutISC_NS5_IJNSA_ILi0EEESR_SR_EEEEENS5_IJNS4_10UnderscoreESU_SU_EEEEENS4_13SM90_TMA_LOADENS4_14ComposedLayoutINS4_7SwizzleILi1ELi4ELi3EEENS4_18smem_ptr_flag_bitsILi8EEENSQ_INS5_IJNSA_ILi8EEESF_EEENS5_IJSF_SB_EEEEEEEvNS4_8identityESX_S17_vS18_EENS_8epilogue10collective18CollectiveEpilogueINS1A_23Sm100TmaWarpSpecializedILi2ELi2ELi64ELb0ELb0EEEJSG_NS5_IJNSQ_ISE_SB_EENSQ_INSA_ILi64EEESB_EEEEEaSH_aSH_NS1A_6fusion15FusionCallbacksIS1E_NS1J_17LinearCombinationIaiaiLNS_15FloatRoundStyleE2EEESG_S1I_JEEENS4_5SM1004TMEM4LOAD26SM100_TMEM_LOAD_32dp32b64xESX_NSY_INSZ_ILi2ELi4ELi3EEES12_NSQ_INS5_IJS13_S1G_EEENS5_IJS1G_SB_EEEEEEENS4_39AutoVectorizingCopyWithAssumedAlignmentILi128EEENS4_14SM90_TMA_STOREES1X_S1Z_S1Z_EEEvvEEEEvNT_6ParamsE)
        /*0d48*/ 	.short	0x0380
        /*0d4a*/ 	.short	0x0800


	//----- nvinfo : EIATTR_SW_WAR
	.align		4
.L_55:
        /*0d4c*/ 	.byte	0x04, 0x36
        /*0d4e*/ 	.short	(.L_57 - .L_56)
.L_56:
        /*0d50*/ 	.word	0x00000008
.L_57:


//--------------------- .nv.callgraph             --------------------------
	.section	.nv.callgraph,"",@"SHT_CUDA_CALLGRAPH"
	.align	4
	.sectionentsize	8
	.align		4
        /*0000*/ 	.word	0x00000000
	.align		4
        /*0004*/ 	.word	0xffffffff
	.align		4
        /*0008*/ 	.word	index@(_ZN7cutlass13device_kernelINS_4gemm6kernel13GemmUniversalIN4cute5tupleIJiiiiEEENS1_10collective13CollectiveMmaINS1_35MainloopSm100TmaUmmaWarpSpecializedILi24ELi2ELi4ENS5_IJNS4_1CILi1EEESB_SB_EEEEENS5_IJNSA_ILi128EEESE_NSA_ILi32EEEEEEaNS5_IJlSB_lEEEaSH_NS4_8TiledMMAINS4_8MMA_AtomIJNS4_15SM100_MMA_S8_SSIaaiLi128ELi128ELNS4_4UMMA5MajorE0ELSM_0ELNSL_8SaturateE0EEEEEENS4_6LayoutISC_NS5_IJNSA_ILi0EEESR_SR_EEEEENS5_IJNS4_10UnderscoreESU_SU_EEEEENS4_13SM90_TMA_LOADENS4_14ComposedLayoutINS4_7SwizzleILi1ELi4ELi3EEENS4_18smem_ptr_flag_bitsILi8EEENSQ_INS5_IJNSA_ILi8EEESF_EEENS5_IJSF_SB_EEEEEEEvNS4_8identityESX_S17_vS18_EENS_8epilogue10collective18CollectiveEpilogueINS1A_23Sm100TmaWarpSpecializedILi2ELi2ELi64ELb0ELb0EEEJSG_NS5_IJNSQ_ISE_SB_EENSQ_INSA_ILi64EEESB_EEEEEaSH_aSH_NS1A_6fusion15FusionCallbacksIS1E_NS1J_17LinearCombinationIaiaiLNS_15FloatRoundStyleE2EEESG_S1I_JEEENS4_5SM1004TMEM4LOAD26SM100_TMEM_LOAD_32dp32b64xESX_NSY_INSZ_ILi2ELi4ELi3EEES12_NSQ_INS5_IJS13_S1G_EEENS5_IJS1G_SB_EEEEEEENS4_39AutoVectorizingCopyWithAssumedAlignmentILi128EEENS4_14SM90_TMA_STOREES1X_S1Z_S1Z_EEEvvEEEEvNT_6ParamsE)
	.align		4
        /*000c*/ 	.word	index@(__assertfail)
	.align		4
        /*0010*/ 	.word	0x00000000
	.align		4
        /*0014*/ 	.word	0xfffffffe
	.align		4
        /*0018*/ 	.word	0x00000000
	.align		4
        /*001c*/ 	.word	0xfffffffd
	.align		4
        /*0020*/ 	.word	0x00000000
	.align		4
        /*0024*/ 	.word	0xfffffffc


//--------------------- .nv.constant4             --------------------------
	.section	.nv.constant4,"a",@progbits
	.align	8
	.align		8
.nv.constant4:
        /*0000*/ 	.dword	__assertfail
	.align		8
        /*0008*/ 	.dword	__unnamed_1
	.align		8
        /*0010*/ 	.dword	__unnamed_2
	.align		8
        /*0018*/ 	.dword	_ZN40_INTERNAL_c16f4cea_4_k_cu_73bc6e82_336554cuda3std3__45__cpo5beginE
	.align		8
        /*0020*/ 	.dword	_ZN40_INTERNAL_c16f4cea_4_k_cu_73bc6e82_336554cuda3std3__45__cpo3endE
	.align		8
        /*0028*/ 	.dword	_ZN40_INTERNAL_c16f4cea_4_k_cu_73bc6e82_336554cuda3std3__45__cpo6cbeginE
	.align		8
        /*0030*/ 	.dword	_ZN40_INTERNAL_c16f4cea_4_k_cu_73bc6e82_336554cuda3std3__45__cpo4cendE
	.align		8
        /*0038*/ 	.dword	_ZN40_INTERNAL_c16f4cea_4_k_cu_73bc6e82_336554cuda3std3__442_GLOBAL__N__c16f4cea_4_k_cu_73bc6e82_336556ignoreE
	.align		8
        /*0040*/ 	.dword	_ZN40_INTERNAL_c16f4cea_4_k_cu_73bc6e82_336554cuda3std3__419piecewise_constructE
	.align		8
        /*0048*/ 	.dword	_ZN40_INTERNAL_c16f4cea_4_k_cu_73bc6e82_336554cuda3std3__48in_placeE
	.align		8
        /*0050*/ 	.dword	_ZN40_INTERNAL_c16f4cea_4_k_cu_73bc6e82_336554cuda3std6ranges3__45__cpo4swapE
	.align		8
        /*0058*/ 	.dword	_ZN40_INTERNAL_c16f4cea_4_k_cu_73bc6e82_336554cuda3std6ranges3__45__cpo9iter_moveE
	.align		8
        /*0060*/ 	.dword	_ZN40_INTERNAL_c16f4cea_4_k_cu_73bc6e82_336554cute7productE
	.align		8
        /*0068*/ 	.dword	_ZN40_INTERNAL_c16f4cea_4_k_cu_73bc6e82_336554cute1_E
	.align		8
        /*0070*/ 	.dword	$str$25
	.align		8
        /*0078*/ 	.dword	$str$26
	.align		8
        /*0080*/ 	.dword	$str$27
	.align		8
        /*0088*/ 	.dword	$str$28


//--------------------- .text._ZN7cutlass13device_kernelINS_4gemm6kernel13GemmUniversalIN4cute5tupleIJiiiiEEENS1_10collective13CollectiveMmaINS1_35MainloopSm100TmaUmmaWarpSpecializedILi24ELi2ELi4ENS5_IJNS4_1CILi1EEESB_SB_EEEEENS5_IJNSA_ILi128EEESE_NSA_ILi32EEEEEEaNS5_IJlSB_lEEEaSH_NS4_8TiledMMAINS4_8MMA_AtomIJNS4_15SM100_MMA_S8_SSIaaiLi128ELi128ELNS4_4UMMA5MajorE0ELSM_0ELNSL_8SaturateE0EEEEEENS4_6LayoutISC_NS5_IJNSA_ILi0EEESR_SR_EEEEENS5_IJNS4_10UnderscoreESU_SU_EEEEENS4_13SM90_TMA_LOADENS4_14ComposedLayoutINS4_7SwizzleILi1ELi4ELi3EEENS4_18smem_ptr_flag_bitsILi8EEENSQ_INS5_IJNSA_ILi8EEESF_EEENS5_IJSF_SB_EEEEEEEvNS4_8identityESX_S17_vS18_EENS_8epilogue10collective18CollectiveEpilogueINS1A_23Sm100TmaWarpSpecializedILi2ELi2ELi64ELb0ELb0EEEJSG_NS5_IJNSQ_ISE_SB_EENSQ_INSA_ILi64EEESB_EEEEEaSH_aSH_NS1A_6fusion15FusionCallbacksIS1E_NS1J_17LinearCombinationIaiaiLNS_15FloatRoundStyleE2EEESG_S1I_JEEENS4_5SM1004TMEM4LOAD26SM100_TMEM_LOAD_32dp32b64xESX_NSY_INSZ_ILi2ELi4ELi3EEES12_NSQ_INS5_IJS13_S1G_EEENS5_IJS1G_SB_EEEEEEENS4_39AutoVectorizingCopyWithAssumedAlignmentILi128EEENS4_14SM90_TMA_STOREES1X_S1Z_S1Z_EEEvvEEEEvNT_6ParamsE --------------------------
	.section	.text._ZN7cutlass13device_kernelINS_4gemm6kernel13GemmUniversalIN4cute5tupleIJiiiiEEENS1_10collective13CollectiveMmaINS1_35MainloopSm100TmaUmmaWarpSpecializedILi24ELi2ELi4ENS5_IJNS4_1CILi1EEESB_SB_EEEEENS5_IJNSA_ILi128EEESE_NSA_ILi32EEEEEEaNS5_IJlSB_lEEEaSH_NS4_8TiledMMAINS4_8MMA_AtomIJNS4_15SM100_MMA_S8_SSIaaiLi128ELi128ELNS4_4UMMA5MajorE0ELSM_0ELNSL_8SaturateE0EEEEEENS4_6LayoutISC_NS5_IJNSA_ILi0EEESR_SR_EEEEENS5_IJNS4_10UnderscoreESU_SU_EEEEENS4_13SM90_TMA_LOADENS4_14ComposedLayoutINS4_7SwizzleILi1ELi4ELi3EEENS4_18smem_ptr_flag_bitsILi8EEENSQ_INS5_IJNSA_ILi8EEESF_EEENS5_IJSF_SB_EEEEEEEvNS4_8identityESX_S17_vS18_EENS_8epilogue10collective18CollectiveEpilogueINS1A_23Sm100TmaWarpSpecializedILi2ELi2ELi64ELb0ELb0EEEJSG_NS5_IJNSQ_ISE_SB_EENSQ_INSA_ILi64EEESB_EEEEEaSH_aSH_NS1A_6fusion15FusionCallbacksIS1E_NS1J_17LinearCombinationIaiaiLNS_15FloatRoundStyleE2EEESG_S1I_JEEENS4_5SM1004TMEM4LOAD26SM100_TMEM_LOAD_32dp32b64xESX_NSY_INSZ_ILi2ELi4ELi3EEES12_NSQ_INS5_IJS13_S1G_EEENS5_IJS1G_SB_EEEEEEENS4_39AutoVectorizingCopyWithAssumedAlignmentILi128EEENS4_14SM90_TMA_STOREES1X_S1Z_S1Z_EEEvvEEEEvNT_6ParamsE,"ax",@progbits
	.align	128
.text._ZN7cutlass13device_kernelINS_4gemm6kernel13GemmUniversalIN4cute5tupleIJiiiiEEENS1_10collective13CollectiveMmaINS1_35MainloopSm100TmaUmmaWarpSpecializedILi24ELi2ELi4ENS5_IJNS4_1CILi1EEESB_SB_EEEEENS5_IJNSA_ILi128EEESE_NSA_ILi32EEEEEEaNS5_IJlSB_lEEEaSH_NS4_8TiledMMAINS4_8MMA_AtomIJNS4_15SM100_MMA_S8_SSIaaiLi128ELi128ELNS4_4UMMA5MajorE0ELSM_0ELNSL_8SaturateE0EEEEEENS4_6LayoutISC_NS5_IJNSA_ILi0EEESR_SR_EEEEENS5_IJNS4_10UnderscoreESU_SU_EEEEENS4_13SM90_TMA_LOADENS4_14ComposedLayoutINS4_7SwizzleILi1ELi4ELi3EEENS4_18smem_ptr_flag_bitsILi8EEENSQ_INS5_IJNSA_ILi8EEESF_EEENS5_IJSF_SB_EEEEEEEvNS4_8identityESX_S17_vS18_EENS_8epilogue10collective18CollectiveEpilogueINS1A_23Sm100TmaWarpSpecializedILi2ELi2ELi64ELb0ELb0EEEJSG_NS5_IJNSQ_ISE_SB_EENSQ_INSA_ILi64EEESB_EEEEEaSH_aSH_NS1A_6fusion15FusionCallbacksIS1E_NS1J_17LinearCombinationIaiaiLNS_15FloatRoundStyleE2EEESG_S1I_JEEENS4_5SM1004TMEM4LOAD26SM100_TMEM_LOAD_32dp32b64xESX_NSY_INSZ_ILi2ELi4ELi3EEES12_NSQ_INS5_IJS13_S1G_EEENS5_IJS1G_SB_EEEEEEENS4_39AutoVectorizingCopyWithAssumedAlignmentILi128EEENS4_14SM90_TMA_STOREES1X_S1Z_S1Z_EEEvvEEEEvNT_6ParamsE:
        .type           _ZN7cutlass13device_kernelINS_4gemm6kernel13GemmUniversalIN4cute5tupleIJiiiiEEENS1_10collective13CollectiveMmaINS1_35MainloopSm100TmaUmmaWarpSpecializedILi24ELi2ELi4ENS5_IJNS4_1CILi1EEESB_SB_EEEEENS5_IJNSA_ILi128EEESE_NSA_ILi32EEEEEEaNS5_IJlSB_lEEEaSH_NS4_8TiledMMAINS4_8MMA_AtomIJNS4_15SM100_MMA_S8_SSIaaiLi128ELi128ELNS4_4UMMA5MajorE0ELSM_0ELNSL_8SaturateE0EEEEEENS4_6LayoutISC_NS5_IJNSA_ILi0EEESR_SR_EEEEENS5_IJNS4_10UnderscoreESU_SU_EEEEENS4_13SM90_TMA_LOADENS4_14ComposedLayoutINS4_7SwizzleILi1ELi4ELi3EEENS4_18smem_ptr_flag_bitsILi8EEENSQ_INS5_IJNSA_ILi8EEESF_EEENS5_IJSF_SB_EEEEEEEvNS4_8identityESX_S17_vS18_EENS_8epilogue10collective18CollectiveEpilogueINS1A_23Sm100TmaWarpSpecializedILi2ELi2ELi64ELb0ELb0EEEJSG_NS5_IJNSQ_ISE_SB_EENSQ_INSA_ILi64EEESB_EEEEEaSH_aSH_NS1A_6fusion15FusionCallbacksIS1E_NS1J_17LinearCombinationIaiaiLNS_15FloatRoundStyleE2EEESG_S1I_JEEENS4_5SM1004TMEM4LOAD26SM100_TMEM_LOAD_32dp32b64xESX_NSY_INSZ_ILi2ELi4ELi3EEES12_NSQ_INS5_IJS13_S1G_EEENS5_IJS1G_SB_EEEEEEENS4_39AutoVectorizingCopyWithAssumedAlignmentILi128EEENS4_14SM90_TMA_STOREES1X_S1Z_S1Z_EEEvvEEEEvNT_6ParamsE,@function
        .size           _ZN7cutlass13device_kernelINS_4gemm6kernel13GemmUniversalIN4cute5tupleIJiiiiEEENS1_10collective13CollectiveMmaINS1_35MainloopSm100TmaUmmaWarpSpecializedILi24ELi2ELi4ENS5_IJNS4_1CILi1EEESB_SB_EEEEENS5_IJNSA_ILi128EEESE_NSA_ILi32EEEEEEaNS5_IJlSB_lEEEaSH_NS4_8TiledMMAINS4_8MMA_AtomIJNS4_15SM100_MMA_S8_SSIaaiLi128ELi128ELNS4_4UMMA5MajorE0ELSM_0ELNSL_8SaturateE0EEEEEENS4_6LayoutISC_NS5_IJNSA_ILi0EEESR_SR_EEEEENS5_IJNS4_10UnderscoreESU_SU_EEEEENS4_13SM90_TMA_LOADENS4_14ComposedLayoutINS4_7SwizzleILi1ELi4ELi3EEENS4_18smem_ptr_flag_bitsILi8EEENSQ_INS5_IJNSA_ILi8EEESF_EEENS5_IJSF_SB_EEEEEEEvNS4_8identityESX_S17_vS18_EENS_8epilogue10collective18CollectiveEpilogueINS1A_23Sm100TmaWarpSpecializedILi2ELi2ELi64ELb0ELb0EEEJSG_NS5_IJNSQ_ISE_SB_EENSQ_INSA_ILi64EEESB_EEEEEaSH_aSH_NS1A_6fusion15FusionCallbacksIS1E_NS1J_17LinearCombinationIaiaiLNS_15FloatRoundStyleE2EEESG_S1I_JEEENS4_5SM1004TMEM4LOAD26SM100_TMEM_LOAD_32dp32b64xESX_NSY_INSZ_ILi2ELi4ELi3EEES12_NSQ_INS5_IJS13_S1G_EEENS5_IJS1G_SB_EEEEEEENS4_39AutoVectorizingCopyWithAssumedAlignmentILi128EEENS4_14SM90_TMA_STOREES1X_S1Z_S1Z_EEEvvEEEEvNT_6ParamsE,(.L_x_203 - _ZN7cutlass13device_kernelINS_4gemm6kernel13GemmUniversalIN4cute5tupleIJiiiiEEENS1_10collective13CollectiveMmaINS1_35MainloopSm100TmaUmmaWarpSpecializedILi24ELi2ELi4ENS5_IJNS4_1CILi1EEESB_SB_EEEEENS5_IJNSA_ILi128EEESE_NSA_ILi32EEEEEEaNS5_IJlSB_lEEEaSH_NS4_8TiledMMAINS4_8MMA_AtomIJNS4_15SM100_MMA_S8_SSIaaiLi128ELi128ELNS4_4UMMA5MajorE0ELSM_0ELNSL_8SaturateE0EEEEEENS4_6LayoutISC_NS5_IJNSA_ILi0EEESR_SR_EEEEENS5_IJNS4_10UnderscoreESU_SU_EEEEENS4_13SM90_TMA_LOADENS4_14ComposedLayoutINS4_7SwizzleILi1ELi4ELi3EEENS4_18smem_ptr_flag_bitsILi8EEENSQ_INS5_IJNSA_ILi8EEESF_EEENS5_IJSF_SB_EEEEEEEvNS4_8identityESX_S17_vS18_EENS_8epilogue10collective18CollectiveEpilogueINS1A_23Sm100TmaWarpSpecializedILi2ELi2ELi64ELb0ELb0EEEJSG_NS5_IJNSQ_ISE_SB_EENSQ_INSA_ILi64EEESB_EEEEEaSH_aSH_NS1A_6fusion15FusionCallbacksIS1E_NS1J_17LinearCombinationIaiaiLNS_15FloatRoundStyleE2EEESG_S1I_JEEENS4_5SM1004TMEM4LOAD26SM100_TMEM_LOAD_32dp32b64xESX_NSY_INSZ_ILi2ELi4ELi3EEES12_NSQ_INS5_IJS13_S1G_EEENS5_IJS1G_SB_EEEEEEENS4_39AutoVectorizingCopyWithAssumedAlignmentILi128EEENS4_14SM90_TMA_STOREES1X_S1Z_S1Z_EEEvvEEEEvNT_6ParamsE)
        .other          _ZN7cutlass13device_kernelINS_4gemm6kernel13GemmUniversalIN4cute5tupleIJiiiiEEENS1_10collective13CollectiveMmaINS1_35MainloopSm100TmaUmmaWarpSpecializedILi24ELi2ELi4ENS5_IJNS4_1CILi1EEESB_SB_EEEEENS5_IJNSA_ILi128EEESE_NSA_ILi32EEEEEEaNS5_IJlSB_lEEEaSH_NS4_8TiledMMAINS4_8MMA_AtomIJNS4_15SM100_MMA_S8_SSIaaiLi128ELi128ELNS4_4UMMA5MajorE0ELSM_0ELNSL_8SaturateE0EEEEEENS4_6LayoutISC_NS5_IJNSA_ILi0EEESR_SR_EEEEENS5_IJNS4_10UnderscoreESU_SU_EEEEENS4_13SM90_TMA_LOADENS4_14ComposedLayoutINS4_7SwizzleILi1ELi4ELi3EEENS4_18smem_ptr_flag_bitsILi8EEENSQ_INS5_IJNSA_ILi8EEESF_EEENS5_IJSF_SB_EEEEEEEvNS4_8identityESX_S17_vS18_EENS_8epilogue10collective18CollectiveEpilogueINS1A_23Sm100TmaWarpSpecializedILi2ELi2ELi64ELb0ELb0EEEJSG_NS5_IJNSQ_ISE_SB_EENSQ_INSA_ILi64EEESB_EEEEEaSH_aSH_NS1A_6fusion15FusionCallbacksIS1E_NS1J_17LinearCombinationIaiaiLNS_15FloatRoundStyleE2EEESG_S1I_JEEENS4_5SM1004TMEM4LOAD26SM100_TMEM_LOAD_32dp32b64xESX_NSY_INSZ_ILi2ELi4ELi3EEES12_NSQ_INS5_IJS13_S1G_EEENS5_IJS1G_SB_EEEEEEENS4_39AutoVectorizingCopyWithAssumedAlignmentILi128EEENS4_14SM90_TMA_STOREES1X_S1Z_S1Z_EEEvvEEEEvNT_6ParamsE,@"STO_CUDA_ENTRY STV_DEFAULT"
_ZN7cutlass13device_kernelINS_4gemm6kernel13GemmUniversalIN4cute5tupleIJiiiiEEENS1_10collective13CollectiveMmaINS1_35MainloopSm100TmaUmmaWarpSpecializedILi24ELi2ELi4ENS5_IJNS4_1CILi1EEESB_SB_EEEEENS5_IJNSA_ILi128EEESE_NSA_ILi32EEEEEEaNS5_IJlSB_lEEEaSH_NS4_8TiledMMAINS4_8MMA_AtomIJNS4_15SM100_MMA_S8_SSIaaiLi128ELi128ELNS4_4UMMA5MajorE0ELSM_0ELNSL_8SaturateE0EEEEEENS4_6LayoutISC_NS5_IJNSA_ILi0EEESR_SR_EEEEENS5_IJNS4_10UnderscoreESU_SU_EEEEENS4_13SM90_TMA_LOADENS4_14ComposedLayoutINS4_7SwizzleILi1ELi4ELi3EEENS4_18smem_ptr_flag_bitsILi8EEENSQ_INS5_IJNSA_ILi8EEESF_EEENS5_IJSF_SB_EEEEEEEvNS4_8identityESX_S17_vS18_EENS_8epilogue10collective18CollectiveEpilogueINS1A_23Sm100TmaWarpSpecializedILi2ELi2ELi64ELb0ELb0EEEJSG_NS5_IJNSQ_ISE_SB_EENSQ_INSA_ILi64EEESB_EEEEEaSH_aSH_NS1A_6fusion15FusionCallbacksIS1E_NS1J_17LinearCombinationIaiaiLNS_15FloatRoundStyleE2EEESG_S1I_JEEENS4_5SM1004TMEM4LOAD26SM100_TMEM_LOAD_32dp32b64xESX_NSY_INSZ_ILi2ELi4ELi3EEES12_NSQ_INS5_IJS13_S1G_EEENS5_IJS1G_SB_EEEEEEENS4_39AutoVectorizingCopyWithAssumedAlignmentILi128EEENS4_14SM90_TMA_STOREES1X_S1Z_S1Z_EEEvvEEEEvNT_6ParamsE:
[----:B------:R-:W1:Y:S01]  /*0000*/  LDC R1, c[0x0][0x37c] ;  /* 0x0000df00ff017b82 */ /* 0x000e620000000800 */
[----:B------:R-:W2:Y:S01]  /*0010*/  S2R R167, SR_TID.X ;  /* 0x0000000000a77919 */ /* 0x000ea20000002100 */
[----:B------:R-:W3:Y:S01]  /*0020*/  LDCU.64 UR4, c[0x0][0x890] ;  /* 0x00011200ff0477ac */ /* 0x000ee20008000a00 */
[----:B------:R-:W-:Y:S02]  /*0030*/  PRMT R151, RZ, 0x7610, R151 ;  /* 0x00007610ff977816 */ /* 0x000fe40000000097 */
[----:B------:R-:W-:Y:S01]  /*0040*/  ELECT P5, URZ, PT ;  /* 0x0000000000ff782f */ /* 0x000fe200038a0000 */
[----:B------:R-:W4:Y:S01]  /*0050*/  LDCU.64 UR46, c[0x0][0x358] ;  /* 0x00006b00ff2e77ac */ /* 0x000f220008000a00 */
[----:B---3--:R-:W-:-:S04]  /*0060*/  UISETP.NE.U32.AND UP0, UPT, UR4, URZ, UPT ;  /* 0x000000ff0400728c */ /* 0x008fc8000bf05070 */
[----:B------:R-:W-:Y:S01]  /*0070*/  UISETP.NE.AND.EX UP0, UPT, UR5, URZ, UPT, UP0 ;  /* 0x000000ff0500728c */ /* 0x000fe2000bf05300 */
[----:B--2---:R-:W-:-:S05]  /*0080*/  SHF.R.U32.HI R154, RZ, 0x5, R167 ;  /* 0x00000005ff9a7819 */ /* 0x004fca00000116a7 */
[----:B------:R-:W2:Y:S02]  /*0090*/  SHFL.IDX PT, R0, R154, RZ, 0x1f ;  /* 0x00001fff9a007589 */ /* 0x000ea400000e0000 */
[----:B--2---:R-:W-:Y:S01]  /*00a0*/  R2UR UR8, R0 ;  /* 0x00000000000872ca */ /* 0x004fe200000e0000 */
[----:B-1--4-:R-:W-:-:S14]  /*00b0*/  BRA.U UP0, `(.L_x_0) ;  /* 0x00000001002c7547 */ /* 0x012fdc000b800000 */
[----:B------:R-:W1:Y:S02]  /*00c0*/  LDCU.64 UR6, c[0x0][0x888] ;  /* 0x00011100ff0677ac */ /* 0x000e640008000a00 */
[----:B-1----:R-:W-:-:S04]  /*00d0*/  UISETP.NE.U32.AND UP0, UPT, UR6, URZ, UPT ;  /* 0x000000ff0600728c */ /* 0x002fc8000bf05070 */
[----:B------:R-:W-:-:S09]  /*00e0*/  UISETP.NE.AND.EX UP0, UPT, UR7, URZ, UPT, UP0 ;  /* 0x000000ff0700728c */ /* 0x000fd2000bf05300 */
[----:B------:R-:W-:Y:S05]  /*00f0*/  BRA.U !UP0, `(.L_x_1) ;  /* 0x0000000108107547 */ /* 0x000fea000b800000 */
[----:B------:R-:W1:Y:S02]  /*0100*/  LDC.64 R82, c[0x0][0x888] ;  /* 0x00022200ff527b82 */ /* 0x000e640000000a00 */
[----:B-1----:R1:W5:Y:S01]  /*0110*/  LDG.E R82, desc[UR46][R82.64] ;  /* 0x0000002e52527981 */ /* 0x002362000c1e1900 */
[----:B------:R-:W-:Y:S01]  /*0120*/  HFMA2 R151, -RZ, RZ, 0, 5.9604644775390625e-08 ;  /* 0x00000001ff977431 */ /* 0x000fe200000001ff */
[----:B------:R-:W-:Y:S05]  /*0130*/  BRA `(.L_x_0) ;  /* 0x00000000000c7947 */ /* 0x000fea0003800000 */
.L_x_1:
[----:B------:R-:W1:Y:S01]  /*0140*/  LDCU UR6, c[0x0][0x880] ;  /* 0x00011000ff0677ac */ /* 0x000e620008000800 */
[----:B------:R-:W-:Y:S01]  /*0150*/  HFMA2 R151, -RZ, RZ, 0, 5.9604644775390625e-08 ;  /* 0x00000001ff977431 */ /* 0x000fe200000001ff */
[----:B-1----:R-:W-:-:S07]  /*0160*/  MOV R82, UR6 ;  /* 0x0000000600527c02 */ /* 0x002fce0008000f00 */
.L_x_0:
[----:B------:R-:W2:Y:S02]  /*0170*/  LDCU.64 UR6, c[0x0][0x8b0] ;  /* 0x00011600ff0677ac */ /* 0x000ea40008000a00 */
[----:B--2---:R-:W-:-:S04]  /*0180*/  UISETP.NE.U32.AND UP0, UPT, UR6, URZ, UPT ;  /* 0x000000ff0600728c */ /* 0x004fc8000bf05070 */
[----:B------:R-:W-:-:S09]  /*0190*/  UISETP.NE.AND.EX UP0, UPT, UR7, URZ, UPT, UP0 ;  /* 0x000000ff0700728c */ /* 0x000fd2000bf05300 */
[----:B------:R-:W-:Y:S05]  /*01a0*/  BRA.U UP0, `(.L_x_2) ;  /* 0x0000000100247547 */ /* 0x000fea000b800000 */
[----:B------:R-:W2:Y:S02]  /*01b0*/  LDCU.64 UR6, c[0x0][0x8a8] ;  /* 0x00011500ff0677ac */ /* 0x000ea40008000a00 */
[----:B--2---:R-:W-:-:S04]  /*01c0*/  UISETP.NE.U32.AND UP0, UPT, UR6, URZ, UPT ;  /* 0x000000ff0600728c */ /* 0x004fc8000bf05070 */
[----:B------:R-:W-:-:S09]  /*01d0*/  UISETP.NE.AND.EX UP0, UPT, UR7, URZ, UPT, UP0 ;  /* 0x000000ff0700728c */ /* 0x000fd2000bf05300 */
[----:B------:R-:W-:Y:S05]  /*01e0*/  BRA.U !UP0, `(.L_x_3) ;  /* 0x00000001080c7547 */ /* 0x000fea000b800000 */
[----:B------:R-:W2:Y:S02]  /*01f0*/  LDC.64 R78, c[0x0][0x8a8] ;  /* 0x00022a00ff4e7b82 */ /* 0x000ea40000000a00 */
[----:B--2---:R2:W5:Y:S01]  /*0200*/  LDG.E R78, desc[UR46][R78.64] ;  /* 0x0000002e4e4e7981 */ /* 0x004562000c1e1900 */
[----:B------:R-:W-:Y:S05]  /*0210*/  BRA `(.L_x_2) ;  /* 0x0000000000087947 */ /* 0x000fea0003800000 */
.L_x_3:
[----:B------:R-:W2:Y:S02]  /*0220*/  LDCU UR6, c[0x0][0x8a0] ;  /* 0x00011400ff0677ac */ /* 0x000ea40008000800 */
[----:B--2---:R-:W-:Y:S02]  /*0230*/  MOV R78, UR6 ;  /* 0x00000006004e7c02 */ /* 0x004fe40008000f00 */
.L_x_2:
[----:B------:R-:W-:Y:S01]  /*0240*/  IMAD.U32 R0, RZ, RZ, UR8 ;  /* 0x00000008ff007e24 */ /* 0x000fe2000f8e00ff */
[----:B------:R-:W-:Y:S04]  /*0250*/  BSSY.RECONVERGENT B0, `(.L_x_4) ;  /* 0x000000c000007945 */ /* 0x000fe80003800200 */
[C---:B------:R-:W-:Y:S02]  /*0260*/  ISETP.NE.OR P1, PT, R0.reuse, 0x1, !P5 ;  /* 0x000000010000780c */ /* 0x040fe40006f25670 */
[----:B------:R-:W-:-:S11]  /*0270*/  ISETP.NE.OR P0, PT, R0, 0x3, !P5 ;  /* 0x000000030000780c */ /* 0x000fd60006f05670 */
[----:B------:R-:W-:Y:S05]  /*0280*/  @P1 BRA `(.L_x_5) ;  /* 0x0000000000201947 */ /* 0x000fea0003800000 */
[----:B------:R-:W3:Y:S02]  /*0290*/  LDCU.64 UR6, c[0x0][0x348] ;  /* 0x00006900ff0677ac */ /* 0x000ee40008000a00 */
[----:B---3--:R-:W-:Y:S02]  /*02a0*/  UIADD3 UR10, UP1, UPT, UR6, 0x80, URZ ;  /* 0x00000080060a7890 */ /* 0x008fe4000ff3e0ff */
[----:B------:R-:W-:Y:S02]  /*02b0*/  UIADD3 UR6, UP0, UPT, UR6, 0x180, URZ ;  /* 0x0000018006067890 */ /* 0x000fe4000ff1e0ff */
[----:B------:R-:W-:Y:S02]  /*02c0*/  UIADD3.X UR11, UPT, UPT, URZ, UR7, URZ, UP1, !UPT ;  /* 0x00000007ff0b7290 */ /* 0x000fe40008ffe4ff */
[----:B------:R-:W-:-:S07]  /*02d0*/  UIADD3.X UR7, UPT, UPT, URZ, UR7, URZ, UP0, !UPT ;  /* 0x00000007ff077290 */ /* 0x000fce00087fe4ff */
[----:B------:R3:W-:Y:S02]  /*02e0*/  UTMACCTL.PF [UR10] ;  /* 0x000000000a0079b9 */ /* 0x0007e40008040000 */
[----:B------:R3:W-:Y:S02]  /*02f0*/  UTMACCTL.PF [UR6] ;  /* 0x00000000060079b9 */ /* 0x0007e40008040000 */
[----:B---3--:R-:W-:Y:S01]  /*0300*/  NOP ;  /* 0x0000000000007918 */ /* 0x008fe20000000000 */
.L_x_5:
[----:B------:R-:W-:Y:S05]  /*0310*/  BSYNC.RECONVERGENT B0 ;  /* 0x0000000000007941 */ /* 0x000fea0003800200 */
.L_x_4:
[----:B------:R-:W-:Y:S04]  /*0320*/  BSSY.RECONVERGENT B0, `(.L_x_6) ;  /* 0x000000a000007945 */ /* 0x000fe80003800200 */
        /* <DEDUP_REMOVED lines=9> */
.L_x_7:
[----:B------:R-:W-:Y:S05]  /*03c0*/  BSYNC.RECONVERGENT B0 ;  /* 0x0000000000007941 */ /* 0x000fea0003800200 */
.L_x_6:
[----:B------:R-:W3:Y:S01]  /*03d0*/  LDCU.64 UR6, c[0x0][0x888] ;  /* 0x00011100ff0677ac */ /* 0x000ee20008000a00 */
[----:B------:R-:W-:Y:S02]  /*03e0*/  UISETP.EQ.U32.AND UP1, UPT, UR4, URZ, UPT ;  /* 0x000000ff0400728c */ /* 0x000fe4000bf22070 */
[----:B------:R-:W-:Y:S02]  /*03f0*/  UPLOP3.LUT UP2, UPT, UPT, UPT, UPT, 0x80, 0x8 ;  /* 0x000000000008789c */ /* 0x000fe40003f4f070 */
[----:B---3--:R-:W-:-:S04]  /*0400*/  UISETP.NE.U32.AND UP0, UPT, UR6, URZ, UPT ;  /* 0x000000ff0600728c */ /* 0x008fc8000bf05070 */
[----:B------:R-:W-:-:S04]  /*0410*/  UISETP.NE.AND.EX UP0, UPT, UR7, URZ, UPT, UP0 ;  /* 0x000000ff0700728c */ /* 0x000fc8000bf05300 */
[----:B------:R-:W-:-:S04]  /*0420*/  UISETP.EQ.OR.EX UP3, UPT, UR5, URZ, !UP0, UP1 ;  /* 0x000000ff0500728c */ /* 0x000fc8000c762710 */
[----:B------:R-:W-:-:S05]  /*0430*/  UP2UR UR50, UPR, URZ, 0x8 ;  /* 0x00000008ff327883 */ /* 0x000fca0008000000 */
[----:B------:R-:W-:Y:S07]  /*0440*/  BRA.U !UP3, `(.L_x_8) ;  /* 0x000000010b207547 */ /* 0x000fee000b800000 */
[----:B-----5:R-:W-:Y:S01]  /*0450*/  R2UR UR6, R82 ;  /* 0x00000000520672ca */ /* 0x020fe200000e0000 */
[----:B------:R-:W-:Y:S02]  /*0460*/  UISETP.NE.U32.AND UP2, UPT, UR4, URZ, UPT ;  /* 0x000000ff0400728c */ /* 0x000fe4000bf45070 */
[----:B------:R-:W-:Y:S02]  /*0470*/  USEL UR4, URZ, 0xffffffff, UP0 ;  /* 0xffffffffff047887 */ /* 0x000fe40008000000 */
[----:B------:R-:W-:-:S08]  /*0480*/  UISETP.NE.AND.EX UP2, UPT, UR5, URZ, UPT, UP2 ;  /* 0x000000ff0500728c */ /* 0x000fd0000bf45320 */
[----:B------:R-:W-:-:S04]  /*0490*/  UISETP.NE.AND UP1, UPT, UR6, URZ, UPT ;  /* 0x000000ff0600728c */ /* 0x000fc8000bf25270 */
[----:B------:R-:W-:-:S04]  /*04a0*/  @!UP2 USEL UR4, URZ, 0xffffffff, UP1 ;  /* 0xffffffffff04a887 */ /* 0x000fc80008800000 */
[----:B------:R-:W-:-:S04]  /*04b0*/  ULOP3.LUT UR4, UR4, 0x1, URZ, 0xc0, !UPT ;  /* 0x0000000104047892 */ /* 0x000fc8000f8ec0ff */
[----:B------:R-:W-:-:S11]  /*04c0*/  UISETP.NE.U32.AND UP2, UPT, UR4, 0x1, UPT ;  /* 0x000000010400788c */ /* 0x000fd6000bf45070 */
.L_x_8:
[----:B------:R-:W3:Y:S01]  /*04d0*/  SHFL.IDX PT, R2, R154, RZ, 0x1f ;  /* 0x00001fff9a027589 */ /* 0x000ee200000e0000 */
[----:B------:R-:W-:-:S04]  /*04e0*/  UISETP.NE.AND UP1, UPT, UR8, 0x2, UPT ;  /* 0x000000020800788c */ /* 0x000fc8000bf25270 */
[----:B------:R-:W-:Y:S01]  /*04f0*/  USEL UR6, URZ, 0x1, UP1 ;  /* 0x00000001ff067887 */ /* 0x000fe20008800000 */
[----:B---3--:R-:W-:-:S13]  /*0500*/  ISETP.NE.AND P0, PT, R2, RZ, PT ;  /* 0x000000ff0200720c */ /* 0x008fda0003f05270 */
[----:B------:R-:W-:Y:S05]  /*0510*/  @P0 BRA `(.L_x_9) ;  /* 0x0000000000f40947 */ /* 0x000fea0003800000 */
[----:B------:R-:W-:Y:S01]  /*0520*/  ELECT P0, URZ, PT ;  /* 0x0000000000ff782f */ /* 0x000fe20003800000 */
[----:B------:R-:W-:-:S12]  /*0530*/  BSSY.RECONVERGENT B0, `(.L_x_9) ;  /* 0x000003b000007945 */ /* 0x000fd80003800200 */
[----:B------:R-:W-:Y:S05]  /*0540*/  @!P0 BRA `(.L_x_10) ;  /* 0x0000000000e48947 */ /* 0x000fea0003800000 */
[----:B------:R-:W3:Y:S01]  /*0550*/  S2UR UR5, SR_CgaCtaId ;  /* 0x00000000000579c3 */ /* 0x000ee20000008800 */
[----:B------:R-:W-:Y:S01]  /*0560*/  UMOV UR7, 0x400 ;  /* 0x0000040000077882 */ /* 0x000fe20000000000 */
[----:B------:R-:W-:Y:S02]  /*0570*/  UMOV UR4, 0x1 ;  /* 0x0000000100047882 */ /* 0x000fe40000000000 */
[----:B------:R-:W-:-:S04]  /*0580*/  UIADD3 UR10, UPT, UPT, -UR4, 0x100000, URZ ;  /* 0x00100000040a7890 */ /* 0x000fc8000fffe1ff */
[----:B------:R-:W-:Y:S02]  /*0590*/  USHF.L.U32 UR11, UR10, 0xb, URZ ;  /* 0x0000000b0a0b7899 */ /* 0x000fe400080006ff */
[----:B------:R-:W-:Y:S02]  /*05a0*/  USHF.L.U32 UR10, UR10, 0x1, URZ ;  /* 0x000000010a0a7899 */ /* 0x000fe400080006ff */
[----:B---3--:R-:W-:Y:S01]  /*05b0*/  ULEA UR5, UR5, UR7, 0x18 ;  /* 0x0000000705057291 */ /* 0x008fe2000f8ec0ff */
[----:B------:R-:W3:Y:S11]  /*05c0*/  FENCE.VIEW.ASYNC.S ;  /* 0x00000000000073c6 */ /* 0x000ef60000000000 */
[----:B---3--:R3:W4:Y:S01]  /*05d0*/  SYNCS.EXCH.64 URZ, [UR5], UR10 ;  /* 0x0000000a05ff75b2 */ /* 0x0087220008000100 */
[----:B------:R3:W1:Y:S01]  /*05e0*/  SYNCS.EXCH.64 URZ, [UR5+0xc0], UR10 ;  /* 0x0000c00a05ff75b2 */ /* 0x0006620008000100 */
        /* <DEDUP_REMOVED lines=45> */
[----:B------:R3:W1:Y:S02]  /*08c0*/  SYNCS.EXCH.64 URZ, [UR5+0x178], UR10 ;  /* 0x0001780a05ff75b2 */ /* 0x0006640008000100 */
[----:B---34-:R-:W-:Y:S01]  /*08d0*/  NOP ;  /* 0x0000000000007918 */ /* 0x018fe20000000000 */
.L_x_10:
[----:B------:R-:W-:Y:S05]  /*08e0*/  BSYNC.RECONVERGENT B0 ;  /* 0x0000000000007941 */ /* 0x000fea0003800200 */
.L_x_9:
[----:B------:R-:W3:Y:S01]  /*08f0*/  SHFL.IDX PT, R2, R154, RZ, 0x1f ;  /* 0x00001fff9a027589 */ /* 0x000ee200000e0000 */
[----:B------:R-:W-:Y:S01]  /*0900*/  NOP ;  /* 0x0000000000007918 */ /* 0x000fe20000000000 */
[----:B---3--:R-:W-:-:S13]  /*0910*/  ISETP.NE.AND P0, PT, R2, 0x1, PT ;  /* 0x000000010200780c */ /* 0x008fda0003f05270 */
[----:B------:R-:W-:Y:S05]  /*0920*/  @P0 BRA `(.L_x_11) ;  /* 0x0000000000480947 */ /* 0x000fea0003800000 */
[----:B------:R-:W3:Y:S01]  /*0930*/  S2UR UR7, SR_CgaCtaId ;  /* 0x00000000000779c3 */ /* 0x000ee20000008800 */
[----:B------:R-:W-:Y:S01]  /*0940*/  UMOV UR9, 0x400 ;  /* 0x0000040000097882 */ /* 0x000fe20000000000 */
[----:B------:R-:W-:Y:S01]  /*0950*/  UMOV UR5, 0x20 ;  /* 0x0000002000057882 */ /* 0x000fe20000000000 */
[----:B------:R-:W-:Y:S01]  /*0960*/  UMOV UR4, 0x80 ;  /* 0x0000008000047882 */ /* 0x000fe20000000000 */
[----:B------:R-:W-:-:S04]  /*0970*/  UIADD3 UR10, UPT, UPT, -UR5, 0x100000, URZ ;  /* 0x00100000050a7890 */ /* 0x000fc8000fffe1ff */
[----:B------:R-:W-:Y:S02]  /*0980*/  USHF.L.U32 UR11, UR10, 0xb, URZ ;  /* 0x0000000b0a0b7899 */ /* 0x000fe400080006ff */
[----:B------:R-:W-:Y:S02]  /*0990*/  USHF.L.U32 UR10, UR10, 0x1, URZ ;  /* 0x000000010a0a7899 */ /* 0x000fe400080006ff */
[----:B------:R-:W-:-:S04]  /*09a0*/  UIADD3 UR4, UPT, UPT, -UR4, 0x100000, URZ ;  /* 0x0010000004047890 */ /* 0x000fc8000fffe1ff */
[----:B------:R-:W-:Y:S02]  /*09b0*/  USHF.L.U32 UR5, UR4, 0xb, URZ ;  /* 0x0000000b04057899 */ /* 0x000fe400080006ff */
[----:B------:R-:W-:Y:S01]  /*09c0*/  USHF.L.U32 UR4, UR4, 0x1, URZ ;  /* 0x0000000104047899 */ /* 0x000fe200080006ff */
[----:B------:R-:W-:Y:S01]  /*09d0*/  ELECT P0, URZ, PT ;  /* 0x0000000000ff782f */ /* 0x000fe20003800000 */
[----:B---3--:R-:W-:Y:S01]  /*09e0*/  ULEA UR7, UR7, UR9, 0x18 ;  /* 0x0000000907077291 */ /* 0x008fe2000f8ec0ff */
[----:B------:R-:W3:Y:S11]  /*09f0*/  FENCE.VIEW.ASYNC.S ;  /* 0x00000000000073c6 */ /* 0x000ef60000000000 */
[----:B---3--:R3:W4:Y:S01]  /*0a00*/  SYNCS.EXCH.64 URZ, [UR7+0x180], UR10 ;  /* 0x0001800a07ff75b2 */ /* 0x0087220008000100 */
[----:B------:R3:W1:Y:S01]  /*0a10*/  SYNCS.EXCH.64 URZ, [UR7+0x190], UR4 ;  /* 0x0001900407ff75b2 */ /* 0x0006620008000100 */
[----:B------:R3:W1:Y:S01]  /*0a20*/  SYNCS.EXCH.64 URZ, [UR7+0x188], UR10 ;  /* 0x0001880a07ff75b2 */ /* 0x0006620008000100 */
[----:B------:R3:W1:Y:S01]  /*0a30*/  SYNCS.EXCH.64 URZ, [UR7+0x198], UR4 ;  /* 0x0001980407ff75b2 */ /* 0x0006620008000100 */
[----:B------:R-:W-:Y:S01]  /*0a40*/  NOP ;  /* 0x0000000000007918 */ /* 0x000fe20000000000 */
.L_x_11:
[----:B------:R-:W2:Y:S01]  /*0a50*/  SHFL.IDX PT, R2, R154, RZ, 0x1f ;  /* 0x00001fff9a027589 */ /* 0x000ea200000e0000 */
[----:B------:R-:W-:Y:S01]  /*0a60*/  NOP ;  /* 0x0000000000007918 */ /* 0x000fe20000000000 */
[----:B--2---:R-:W-:-:S13]  /*0a70*/  ISETP.NE.AND P0, PT, R2, 0x3, PT ;  /* 0x000000030200780c */ /* 0x004fda0003f05270 */
[----:B------:R-:W-:Y:S05]  /*0a80*/  @P0 BRA `(.L_x_12) ;  /* 0x0000000000300947 */ /* 0x000fea0003800000 */
[----:B---3--:R-:W2:Y:S01]  /*0a90*/  S2UR UR5, SR_CgaCtaId ;  /* 0x00000000000579c3 */ /* 0x008ea20000008800 */
[----:B------:R-:W-:Y:S01]  /*0aa0*/  UMOV UR7, 0x400 ;  /* 0x0000040000077882 */ /* 0x000fe20000000000 */
[----:B------:R-:W-:Y:S01]  /*0ab0*/  UMOV UR4, 0x20 ;  /* 0x0000002000047882 */ /* 0x000fe20000000000 */
[----:B------:R-:W-:Y:S01]  /*0ac0*/  ELECT P0, URZ, PT ;  /* 0x0000000000ff782f */ /* 0x000fe20003800000 */
[----:B------:R-:W-:-:S04]  /*0ad0*/  UIADD3 UR10, UPT, UPT, -UR4, 0x100000, URZ ;  /* 0x00100000040a7890 */ /* 0x000fc8000fffe1ff */
[----:B------:R-:W-:Y:S02]  /*0ae0*/  USHF.L.U32 UR11, UR10, 0xb, URZ ;  /* 0x0000000b0a0b7899 */ /* 0x000fe400080006ff */
[----:B------:R-:W-:Y:S02]  /*0af0*/  USHF.L.U32 UR10, UR10, 0x1, URZ ;  /* 0x000000010a0a7899 */ /* 0x000fe400080006ff */
[----:B--2---:R-:W-:Y:S01]  /*0b00*/  ULEA UR5, UR5, UR7, 0x18 ;  /* 0x0000000705057291 */ /* 0x004fe2000f8ec0ff */
[----:B------:R-:W2:Y:S11]  /*0b10*/  FENCE.VIEW.ASYNC.S ;  /* 0x00000000000073c6 */ /* 0x000eb60000000000 */
[----:B--2---:R2:W3:Y:S01]  /*0b20*/  SYNCS.EXCH.64 URZ, [UR5+0x1a0], UR10 ;  /* 0x0001a00a05ff75b2 */ /* 0x0044e20008000100 */
[----:B------:R2:W1:Y:S01]  /*0b30*/  SYNCS.EXCH.64 URZ, [UR5+0x1a8], UR10 ;  /* 0x0001a80a05ff75b2 */ /* 0x0004620008000100 */
[----:B------:R-:W-:Y:S01]  /*0b40*/  NOP ;  /* 0x0000000000007918 */ /* 0x000fe20000000000 */
.L_x_12:
[----:B------:R-:W4:Y:S01]  /*0b50*/  SHFL.IDX PT, R2, R154, RZ, 0x1f ;  /* 0x00001fff9a027589 */ /* 0x000f2200000e0000 */
[----:B------:R-:W-:Y:S01]  /*0b60*/  NOP ;  /* 0x0000000000007918 */ /* 0x000fe20000000000 */
[----:B----4-:R-:W-:-:S13]  /*0b70*/  ISETP.NE.AND P0, PT, R2, 0x4, PT ;  /* 0x000000040200780c */ /* 0x010fda0003f05270 */
[----:B------:R-:W-:Y:S05]  /*0b80*/  @P0 BRA `(.L_x_13) ;  /* 0x00000000004c0947 */ /* 0x000fea0003800000 */
[----:B--23--:R-:W2:Y:S01]  /*0b90*/  S2UR UR5, SR_CgaCtaId ;  /* 0x00000000000579c3 */ /* 0x00cea20000008800 */
[----:B------:R-:W-:Y:S01]  /*0ba0*/  UMOV UR9, 0x100 ;  /* 0x0000010000097882 */ /* 0x000fe20000000000 */
[----:B------:R-:W-:Y:S01]  /*0bb0*/  UMOV UR7, 0x400 ;  /* 0x0000040000077882 */ /* 0x000fe20000000000 */
[----:B------:R-:W-:Y:S01]  /*0bc0*/  USEL UR9, UR9, 0xe0, UP2 ;  /* 0x000000e009097887 */ /* 0x000fe20009000000 */
[----:B------:R-:W-:Y:S01]  /*0bd0*/  UMOV UR4, 0x1 ;  /* 0x0000000100047882 */ /* 0x000fe20000000000 */
[----:B------:R-:W-:Y:S01]  /*0be0*/  ELECT P0, URZ, PT ;  /* 0x0000000000ff782f */ /* 0x000fe20003800000 */
[----:B------:R-:W-:-:S04]  /*0bf0*/  UIADD3 UR10, UPT, UPT, -UR4, 0x100000, URZ ;  /* 0x00100000040a7890 */ /* 0x000fc8000fffe1ff */
[----:B------:R-:W-:Y:S02]  /*0c00*/  USHF.L.U32 UR11, UR10, 0xb, URZ ;  /* 0x0000000b0a0b7899 */ /* 0x000fe400080006ff */
[----:B------:R-:W-:Y:S02]  /*0c10*/  USHF.L.U32 UR10, UR10, 0x1, URZ ;  /* 0x000000010a0a7899 */ /* 0x000fe400080006ff */
[----:B------:R-:W-:-:S04]  /*0c20*/  UIADD3 UR12, UPT, UPT, -UR9, 0x100000, URZ ;  /* 0x00100000090c7890 */ /* 0x000fc8000fffe1ff */
[----:B------:R-:W-:Y:S02]  /*0c30*/  USHF.L.U32 UR13, UR12, 0xb, URZ ;  /* 0x0000000b0c0d7899 */ /* 0x000fe400080006ff */
[----:B------:R-:W-:Y:S02]  /*0c40*/  USHF.L.U32 UR12, UR12, 0x1, URZ ;  /* 0x000000010c0c7899 */ /* 0x000fe400080006ff */
[----:B--2---:R-:W-:Y:S01]  /*0c50*/  ULEA UR5, UR5, UR7, 0x18 ;  /* 0x0000000705057291 */ /* 0x004fe2000f8ec0ff */
[----:B------:R-:W2:Y:S11]  /*0c60*/  FENCE.VIEW.ASYNC.S ;  /* 0x00000000000073c6 */ /* 0x000eb60000000000 */
[----:B--2---:R4:W2:Y:S01]  /*0c70*/  SYNCS.EXCH.64 URZ, [UR5+0x1b0], UR10 ;  /* 0x0001b00a05ff75b2 */ /* 0x0048a20008000100 */
[----:B------:R4:W3:Y:S01]  /*0c80*/  SYNCS.EXCH.64 URZ, [UR5+0x1c0], UR12 ;  /* 0x0001c00c05ff75b2 */ /* 0x0008e20008000100 */
[----:B------:R4:W1:Y:S01]  /*0c90*/  SYNCS.EXCH.64 URZ, [UR5+0x1b8], UR10 ;  /* 0x0001b80a05ff75b2 */ /* 0x0008620008000100 */
[----:B------:R4:W1:Y:S02]  /*0ca0*/  SYNCS.EXCH.64 URZ, [UR5+0x1c8], UR12 ;  /* 0x0001c80c05ff75b2 */ /* 0x0008640008000100 */
[----:B----4-:R-:W-:Y:S01]  /*0cb0*/  NOP ;  /* 0x0000000000007918 */ /* 0x010fe20000000000 */
.L_x_13:
[----:B------:R-:W4:Y:S01]  /*0cc0*/  SHFL.IDX PT, R2, R154, RZ, 0x1f ;  /* 0x00001fff9a027589 */ /* 0x000f2200000e0000 */
[----:B------:R-:W-:Y:S01]  /*0cd0*/  NOP ;  /* 0x0000000000007918 */ /* 0x000fe20000000000 */
[----:B----4-:R-:W-:-:S13]  /*0ce0*/  ISETP.NE.AND P0, PT, R2, 0x5, PT ;  /* 0x000000050200780c */ /* 0x010fda0003f05270 */
[----:B------:R-:W-:Y:S05]  /*0cf0*/  @P0 BRA `(.L_x_14) ;  /* 0x0000000000580947 */ /* 0x000fea0003800000 */
[----:B---3--:R-:W3:Y:S01]  /*0d00*/  S2UR UR7, SR_CgaCtaId ;  /* 0x00000000000779c3 */ /* 0x008ee20000008800 */
[----:B------:R-:W-:Y:S01]  /*0d10*/  UMOV UR9, 0x400 ;  /* 0x0000040000097882 */ /* 0x000fe20000000000 */
[----:B--2---:R-:W-:Y:S01]  /*0d20*/  UMOV UR5, 0x1 ;  /* 0x0000000100057882 */ /* 0x004fe20000000000 */
        /* <DEDUP_REMOVED lines=9> */
[----:B------:R-:W2:Y:S11]  /*0dc0*/  FENCE.VIEW.ASYNC.S ;  /* 0x00000000000073c6 */ /* 0x000eb60000000000 */
[----:B--2---:R4:W2:Y:S01]  /*0dd0*/  SYNCS.EXCH.64 URZ, [UR7+0x1d0], UR10 ;  /* 0x0001d00a07ff75b2 */ /* 0x0048a20008000100 */
[----:B------:R4:W3:Y:S01]  /*0de0*/  SYNCS.EXCH.64 URZ, [UR7+0x1f0], UR4 ;  /* 0x0001f00407ff75b2 */ /* 0x0008e20008000100 */
[----:B------:R4:W1:Y:S01]  /*0df0*/  SYNCS.EXCH.64 URZ, [UR7+0x1d8], UR10 ;  /* 0x0001d80a07ff75b2 */ /* 0x0008620008000100 */
[----:B------:R4:W1:Y:S01]  /*0e00*/  SYNCS.EXCH.64 URZ, [UR7+0x1f8], UR4 ;  /* 0x0001f80407ff75b2 */ /* 0x0008620008000100 */
[----:B------:R4:W1:Y:S01]  /*0e10*/  SYNCS.EXCH.64 URZ, [UR7+0x1e0], UR10 ;  /* 0x0001e00a07ff75b2 */ /* 0x0008620008000100 */
[----:B------:R4:W1:Y:S01]  /*0e20*/  SYNCS.EXCH.64 URZ, [UR7+0x200], UR4 ;  /* 0x0002000407ff75b2 */ /* 0x0008620008000100 */
[----:B------:R4:W1:Y:S01]  /*0e30*/  SYNCS.EXCH.64 URZ, [UR7+0x1e8], UR10 ;  /* 0x0001e80a07ff75b2 */ /* 0x0008620008000100 */
[----:B------:R4:W1:Y:S02]  /*0e40*/  SYNCS.EXCH.64 URZ, [UR7+0x208], UR4 ;  /* 0x0002080407ff75b2 */ /* 0x0008640008000100 */
[----:B----4-:R-:W-:Y:S01]  /*0e50*/  NOP ;  /* 0x0000000000007918 */ /* 0x010fe20000000000 */
.L_x_14:
[----:B------:R-:W4:Y:S01]  /*0e60*/  SHFL.IDX PT, R2, R154, RZ, 0x1f ;  /* 0x00001fff9a027589 */ /* 0x000f2200000e0000 */
[----:B------:R-:W-:Y:S01]  /*0e70*/  NOP ;  /* 0x0000000000007918 */ /* 0x000fe20000000000 */
[----:B----4-:R-:W-:-:S13]  /*0e80*/  ISETP.NE.AND P0, PT, R2, 0x3, PT ;  /* 0x000000030200780c */ /* 0x010fda0003f05270 */
[----:B------:R-:W-:Y:S05]  /*0e90*/  @P0 BRA `(.L_x_15) ;  /* 0x0000000000380947 */ /* 0x000fea0003800000 */
[----:B--23--:R-:W2:Y:S01]  /*0ea0*/  S2UR UR5, SR_CgaCtaId ;  /* 0x00000000000579c3 */ /* 0x00cea20000008800 */
        /* <DEDUP_REMOVED lines=13> */
.L_x_15:
[----:B--23--:R-:W2:Y:S01]  /*0f80*/  S2UR UR5, SR_CTAID.X ;  /* 0x00000000000579c3 */ /* 0x00cea20000002500 */
[----:B------:R-:W-:-:S05]  /*0f90*/  CS2R.32 R152, SR_CgaSize ;  /* 0x0000000000987805 */ /* 0x000fca0000008a00 */
[----:B------:R-:W-:-:S05]  /*0fa0*/  IMAD R152, R152, -0xa0, RZ ;  /* 0xffffff6098987824 */ /* 0x000fca00078e02ff */
[----:B------:R-:W-:-:S14]  /*0fb0*/  R2UR UR9, R152 ;  /* 0x00000000980972ca */ /* 0x000fdc00000e0000 */
[----:B------:R-:W3:Y:S01]  /*0fc0*/  LDCU UR9, c[0x0][UR9+0x2b0] ;  /* 0x00005600090977ac */ /* 0x000ee20008000800 */
[----:B------:R-:W-:Y:S01]  /*0fd0*/  NOP ;  /* 0x0000000000007918 */ /* 0x000fe20000000000 */
[----:B------:R-:W-:-:S05]  /*0fe0*/  CS2R.32 R152, SR_CgaSize ;  /* 0x0000000000987805 */ /* 0x000fca0000008a00 */
[----:B------:R-:W-:-:S05]  /*0ff0*/  IMAD R152, R152, -0xa0, RZ ;  /* 0xffffff6098987824 */ /* 0x000fca00078e02ff */
[----:B------:R-:W-:-:S14]  /*1000*/  R2UR UR7, R152 ;  /* 0x00000000980772ca */ /* 0x000fdc00000e0000 */
[----:B------:R-:W4:Y:S01]  /*1010*/  LDCU UR7, c[0x0][UR7+0x2b4] ;  /* 0x00005680070777ac */ /* 0x000f220008000800 */
[----:B------:R-:W1:Y:S08]  /*1020*/  S2UR UR4, SR_CTAID.Y ;  /* 0x00000000000479c3 */ /* 0x000e700000002600 */
[----:B------:R-:W4:Y:S01]  /*1030*/  LDC R9, c[0x0][0xb24] ;  /* 0x0002c900ff097b82 */ /* 0x000f220000000800 */
[----:B--2---:R-:W-:-:S02]  /*1040*/  I2FP.F32.U32 R4, UR5 ;  /* 0x0000000500047c45 */ /* 0x004fc40008201000 */
[----:B------:R-:W-:-:S05]  /*1050*/  CS2R.32 R5, SR_CgaSize ;  /* 0x0000000000057805 */ /* 0x000fca0000008a00 */
[----:B------:R-:W-:-:S06]  /*1060*/  IMAD R5, R5, -0xa0, RZ ;  /* 0xffffff6005057824 */ /* 0x000fcc00078e02ff */
[----:B------:R-:W2:Y:S01]  /*1070*/  LDC R5, c[0x0][R5+0x2a0] ;  /* 0x0000a80005057b82 */ /* 0x000ea20000000800 */
[----:B------:R-:W-:Y:S01]  /*1080*/  MOV R21, UR5 ;  /* 0x0000000500157c02 */ /* 0x000fe20008000f00 */
[----:B---3--:R-:W-:Y:S01]  /*1090*/  FMUL R4, R4, UR9 ;  /* 0x0000000904047c20 */ /* 0x008fe20008400000 */
[----:B-1----:R-:W-:Y:S02]  /*10a0*/  I2FP.F32.U32 R2, UR4 ;  /* 0x0000000400027c45 */ /* 0x002fe40008201000 */
[----:B------:R-:W-:-:S05]  /*10b0*/  CS2R.32 R3, SR_CgaSize ;  /* 0x0000000000037805 */ /* 0x000fca0000008a00 */
[----:B------:R-:W-:-:S06]  /*10c0*/  IMAD R3, R3, -0xa0, RZ ;  /* 0xffffff6003037824 */ /* 0x000fcc00078e02ff */
[----:B------:R-:W1:Y:S01]  /*10d0*/  LDC R3, c[0x0][R3+0x2a4] ;  /* 0x0000a90003037b82 */ /* 0x000e620000000800 */
[----:B------:R-:W3:Y:S01]  /*10e0*/  F2I.U32.TRUNC.NTZ R152, R4 ;  /* 0x0000000400987305 */ /* 0x000ee2000020f000 */
[----:B------:R-:W-:Y:S01]  /*10f0*/  MOV R20, UR4 ;  /* 0x0000000400147c02 */ /* 0x000fe20008000f00 */
[----:B----4-:R-:W-:-:S05]  /*1100*/  FMUL R2, R2, UR7 ;  /* 0x0000000702027c20 */ /* 0x010fca0008400000 */
[----:B------:R-:W-:Y:S01]  /*1110*/  BAR.SYNC.DEFER_BLOCKING 0x0 ;  /* 0x0000000000007b1d */ /* 0x000fe20000010000 */
[----:B------:R-:W-:-:S05]  /*1120*/  ISETP.GE.AND P0, PT, R9, 0x1, PT ;  /* 0x000000010900780c */ /* 0x000fca0003f06270 */
[----:B------:R-:W4:Y:S02]  /*1130*/  F2I.U32.TRUNC.NTZ R150, R2 ;  /* 0x0000000200967305 */ /* 0x000f24000020f000 */
[----:B------:R-:W1:Y:S01]  /*1140*/  S2UR UR36, SR_CTAID.Z ;  /* 0x00000000002479c3 */ /* 0x000e620000002700 */
[----:B---3--:R-:W-:-:S05]  /*1150*/  IADD3 R152, PT, PT, -R152, RZ, RZ ;  /* 0x000000ff98987210 */ /* 0x008fca0007ffe1ff */
[----:B--2---:R-:W-:Y:S01]  /*1160*/  IMAD R152, R5, R152, UR5 ;  /* 0x0000000505987e24 */ /* 0x004fe2000f8e0298 */
[----:B----4-:R-:W-:-:S05]  /*1170*/  IADD3 R150, PT, PT, -R150, RZ, RZ ;  /* 0x000000ff96967210 */ /* 0x010fca0007ffe1ff */
[----:B-1----:R-:W-:Y:S01]  /*1180*/  IMAD R150, R3, R150, UR4 ;  /* 0x0000000403967e24 */ /* 0x002fe2000f8e0296 */
[----:B------:R-:W-:Y:S06]  /*1190*/  @!P0 BRA `(.L_x_16) ;  /* 0x0000000000b88947 */ /* 0x000fec0003800000 */
[----:B------:R-:W1:Y:S01]  /*11a0*/  LDC.64 R4, c[0x0][0xb18] ;  /* 0x0002c600ff047b82 */ /* 0x000e620000000a00 */
[----:B------:R-:W-:-:S07]  /*11b0*/  ISETP.NE.AND P0, PT, R9, 0x1, PT ;  /* 0x000000010900780c */ /* 0x000fce0003f05270 */
[----:B------:R-:W2:Y:S08]  /*11c0*/  LDC R10, c[0x0][0xb0c] ;  /* 0x0002c300ff0a7b82 */ /* 0x000eb00000000800 */
[----:B------:R-:W3:Y:S08]  /*11d0*/  LDC R11, c[0x0][0x370] ;  /* 0x0000dc00ff0b7b82 */ /* 0x000ef00000000800 */
[----:B------:R-:W4:Y:S01]  /*11e0*/  LDC R12, c[0x0][0x374] ;  /* 0x0000dd00ff0c7b82 */ /* 0x000f220000000800 */
[----:B-1----:R-:W-:-:S07]  /*11f0*/  ISETP.NE.AND P1, PT, R4, 0x1, PT ;  /* 0x000000010400780c */ /* 0x002fce0003f25270 */
[----:B------:R-:W3:Y:S01]  /*1200*/  LDC.64 R6, c[0x0][0xb10] ;  /* 0x0002c400ff067b82 */ /* 0x000ee20000000a00 */
[----:B--2---:R-:W-:-:S07]  /*1210*/  ISETP.NE.AND P2, PT, R10, 0x1, PT ;  /* 0x000000010a00780c */ /* 0x004fce0003f45270 */
[----:B------:R-:W1:Y:S08]  /*1220*/  LDC R8, c[0x0][0xb20] ;  /* 0x0002c800ff087b82 */ /* 0x000e700000000800 */
[----:B------:R-:W2:Y:S01]  /*1230*/  LDC.64 R2, c[0x0][0xb28] ;  /* 0x0002ca00ff027b82 */ /* 0x000ea20000000a00 */
[----:B----4-:R-:W-:-:S04]  /*1240*/  IMAD.HI.U32 R13, R12, R5, RZ ;  /* 0x000000050c0d7227 */ /* 0x010fc800078e00ff */
[----:B------:R-:W-:-:S04]  /*1250*/  IMAD.HI.U32 R5, R20, R5, RZ ;  /* 0x0000000514057227 */ /* 0x000fc800078e00ff */
[----:B---3--:R-:W-:-:S04]  /*1260*/  IMAD.HI.U32 R14, R11, R6, RZ ;  /* 0x000000060b0e7227 */ /* 0x008fc800078e00ff */
[C---:B------:R-:W-:Y:S01]  /*1270*/  IMAD.HI.U32 R16, R21.reuse, R6, RZ ;  /* 0x0000000615107227 */ /* 0x040fe200078e00ff */
[-C--:B------:R-:W-:Y:S02]  /*1280*/  @P2 SHF.R.U32.HI R11, RZ, R7.reuse, R14 ;  /* 0x00000007ff0b2219 */ /* 0x080fe4000001160e */
[-C--:B-1----:R-:W-:Y:S02]  /*1290*/  @P1 SHF.R.U32.HI R12, RZ, R8.reuse, R13 ;  /* 0x00000008ff0c1219 */ /* 0x082fe4000001160d */
[----:B------:R-:W-:Y:S02]  /*12a0*/  SHF.R.U32.HI R5, RZ, R8, R5 ;  /* 0x00000008ff057219 */ /* 0x000fe40000011605 */
[----:B------:R-:W-:Y:S02]  /*12b0*/  SHF.R.U32.HI R16, RZ, R7, R16 ;  /* 0x00000007ff107219 */ /* 0x000fe40000011610 */
[----:B------:R-:W-:Y:S01]  /*12c0*/  SEL R5, R20, R5, !P1 ;  /* 0x0000000514057207 */ /* 0x000fe20004800000 */
[----:B--2---:R-:W-:Y:S01]  /*12d0*/  IMAD.HI.U32 R14, R12, R2, RZ ;  /* 0x000000020c0e7227 */ /* 0x004fe200078e00ff */
[----:B------:R-:W-:-:S02]  /*12e0*/  SEL R7, R21, R16, !P2 ;  /* 0x0000001015077207 */ /* 0x000fc40005000000 */
[----:B------:R-:W-:Y:S01]  /*12f0*/  IADD3 R13, PT, PT, -R5, RZ, RZ ;  /* 0x000000ff050d7210 */ /* 0x000fe20007ffe1ff */
[----:B------:R-:W-:Y:S01]  /*1300*/  IMAD.HI.U32 R6, R11, R2, RZ ;  /* 0x000000020b067227 */ /* 0x000fe200078e00ff */
[----:B------:R-:W-:-:S03]  /*1310*/  @P0 SHF.R.U32.HI R12, RZ, R3, R14 ;  /* 0x00000003ff0c0219 */ /* 0x000fc6000001160e */
[----:B------:R-:W-:Y:S01]  /*1320*/  IMAD R13, R4, R13, R20 ;  /* 0x0000000d040d7224 */ /* 0x000fe200078e0214 */
[----:B------:R-:W-:Y:S01]  /*1330*/  @P0 SHF.R.U32.HI R11, RZ, R3, R6 ;  /* 0x00000003ff0b0219 */ /* 0x000fe20000011606 */
[----:B------:R-:W-:-:S04]  /*1340*/  IMAD R12, R12, R9, RZ ;  /* 0x000000090c0c7224 */ /* 0x000fc800078e02ff */
[----:B------:R-:W-:Y:S01]  /*1350*/  IMAD R6, R11, R9, RZ ;  /* 0x000000090b067224 */ /* 0x000fe200078e02ff */
[----:B------:R-:W-:-:S04]  /*1360*/  ISETP.GE.AND P1, PT, R5, R12, PT ;  /* 0x0000000c0500720c */ /* 0x000fc80003f26270 */
[----:B------:R-:W-:Y:S01]  /*1370*/  ISETP.GE.OR P1, PT, R7, R6, P1 ;  /* 0x000000060700720c */ /* 0x000fe20000f26670 */
[----:B------:R-:W-:-:S05]  /*1380*/  IMAD.HI.U32 R6, R5, R2, RZ ;  /* 0x0000000205067227 */ /* 0x000fca00078e00ff */
[----:B------:R-:W-:-:S04]  /*1390*/  SHF.R.U32.HI R6, RZ, R3, R6 ;  /* 0x00000003ff067219 */ /* 0x000fc80000011606 */
[----:B------:R-:W-:-:S03]  /*13a0*/  SEL R6, R5, R6, !P0 ;  /* 0x0000000605067207 */ /* 0x000fc60004000000 */
[----:B------:R-:W-:Y:S01]  /*13b0*/  @!P1 IMAD.HI.U32 R8, R7, R2, RZ ;  /* 0x0000000207089227 */ /* 0x000fe200078e00ff */
[----:B------:R-:W-:-:S04]  /*13c0*/  IADD3 R2, PT, PT, -R6, RZ, RZ ;  /* 0x000000ff06027210 */ /* 0x000fc80007ffe1ff */
[----:B------:R-:W-:Y:S01]  /*13d0*/  @!P1 SHF.R.U32.HI R8, RZ, R3, R8 ;  /* 0x00000003ff089219 */ /* 0x000fe20000011608 */
[----:B------:R-:W-:-:S03]  /*13e0*/  IMAD R2, R9, R2, R5 ;  /* 0x0000000209027224 */ /* 0x000fc600078e0205 */
[----:B------:R-:W-:-:S05]  /*13f0*/  @!P1 SEL R3, R7, R8, !P0 ;  /* 0x0000000807039207 */ /* 0x000fca0004000000 */
[--C-:B------:R-:W-:Y:S02]  /*1400*/  @!P1 IMAD.IADD R6, R6, 0x1, -R3.reuse ;  /* 0x0000000106069824 */ /* 0x100fe400078e0a03 */
[----:B------:R-:W-:Y:S01]  /*1410*/  @!P1 IMAD R3, R2, R11, R3 ;  /* 0x0000000b02039224 */ /* 0x000fe200078e0203 */
[----:B------:R-:W-:Y:S01]  /*1420*/  IADD3 R2, PT, PT, -R7, RZ, RZ ;  /* 0x000000ff07027210 */ /* 0x000fe20007ffe1ff */
[----:B------:R-:W-:Y:S02]  /*1430*/  @!P1 IMAD R5, R6, R9, R7 ;  /* 0x0000000906059224 */ /* 0x000fe400078e0207 */
[----:B------:R-:W-:Y:S02]  /*1440*/  @!P1 IMAD.MOV.U32 R7, RZ, RZ, R3 ;  /* 0x000000ffff079224 */ /* 0x000fe400078e0003 */
[----:B------:R-:W-:Y:S02]  /*1450*/  IMAD R2, R10, R2, R21 ;  /* 0x000000020a027224 */ /* 0x000fe400078e0215 */
[----:B------:R-:W-:-:S02]  /*1460*/  IMAD R20, R5, R4, R13 ;  /* 0x0000000405147224 */ /* 0x000fc400078e020d */
[----:B------:R-:W-:Y:S02]  /*1470*/  IMAD R21, R7, R10, R2 ;  /* 0x0000000a07157224 */ /* 0x000fe400078e0202 */
.L_x_16:
[----:B------:R-:W1:Y:S01]  /*1480*/  LDCU UR4, c[0x0][0xb30] ;  /* 0x00016600ff0477ac */ /* 0x000e620008000800 */
[----:B------:R-:W2:Y:S08]  /*1490*/  S2UR UR37, SR_CgaCtaId ;  /* 0x00000000002579c3 */ /* 0x000eb00000008800 */
[----:B------:R-:W3:Y:S01]  /*14a0*/  LDC R72, c[0x0][0xb24] ;  /* 0x0002c900ff487b82 */ /* 0x000ee20000000800 */
[----:B-1----:R-:W-:-:S09]  /*14b0*/  UISETP.NE.AND UP1, UPT, UR4, 0x1, UPT ;  /* 0x000000010400788c */ /* 0x002fd2000bf25270 */
[----:B--2---:R-:W-:Y:S05]  /*14c0*/  BRA.U UP1, `(.L_x_17) ;  /* 0x0000000101407547 */ /* 0x004fea000b800000 */
[----:B------:R-:W1:Y:S08]  /*14d0*/  LDC.64 R4, c[0x0][0xb10] ;  /* 0x0002c400ff047b82 */ /* 0x000e700000000a00 */
[----:B------:R-:W2:Y:S08]  /*14e0*/  LDC.64 R2, c[0x0][0xb18] ;  /* 0x0002c600ff027b82 */ /* 0x000eb00000000a00 */
[----:B------:R-:W4:Y:S08]  /*14f0*/  LDC R6, c[0x0][0xb20] ;  /* 0x0002c800ff067b82 */ /* 0x000f300000000800 */
[----:B------:R-:W3:Y:S01]  /*1500*/  LDC R8, c[0x0][0xb0c] ;  /* 0x0002c300ff087b82 */ /* 0x000ee20000000800 */
[----:B-1----:R-:W-:-:S05]  /*1510*/  IMAD.HI.U32 R4, R21, R4, RZ ;  /* 0x0000000415047227 */ /* 0x002fca00078e00ff */
[----:B------:R-:W-:Y:S01]  /*1520*/  SHF.R.U32.HI R4, RZ, R5, R4 ;  /* 0x00000005ff047219 */ /* 0x000fe20000011604 */
[----:B--2---:R-:W-:Y:S01]  /*1530*/  IMAD.HI.U32 R3, R20, R3, RZ ;  /* 0x0000000314037227 */ /* 0x004fe200078e00ff */
[----:B------:R-:W-:-:S04]  /*1540*/  ISETP.NE.AND P0, PT, R2, 0x1, PT ;  /* 0x000000010200780c */ /* 0x000fc80003f05270 */
[----:B----4-:R-:W-:-:S04]  /*1550*/  SHF.R.U32.HI R3, RZ, R6, R3 ;  /* 0x00000006ff037219 */ /* 0x010fc80000011603 */
[----:B------:R-:W-:Y:S02]  /*1560*/  SEL R3, R20, R3, !P0 ;  /* 0x0000000314037207 */ /* 0x000fe40004000000 */
[----:B---3--:R-:W-:-:S04]  /*1570*/  ISETP.NE.AND P1, PT, R8, 0x1, PT ;  /* 0x000000010800780c */ /* 0x008fc80003f25270 */
[----:B------:R-:W-:-:S05]  /*1580*/  SEL R4, R21, R4, !P1 ;  /* 0x0000000415047207 */ /* 0x000fca0004800000 */
[----:B------:R-:W-:Y:S02]  /*1590*/  IMAD.IADD R5, R3, 0x1, -R4 ;  /* 0x0000000103057824 */ /* 0x000fe400078e0a04 */
[----:B------:R-:W-:Y:S02]  /*15a0*/  IMAD.IADD R3, R4, 0x1, -R3 ;  /* 0x0000000104037824 */ /* 0x000fe400078e0a03 */
[----:B------:R-:W-:Y:S02]  /*15b0*/  IMAD R21, R5, R8, R21 ;  /* 0x0000000805157224 */ /* 0x000fe400078e0215 */
[----:B------:R-:W-:-:S07]  /*15c0*/  IMAD R20, R3, R2, R20 ;  /* 0x0000000203147224 */ /* 0x000fce00078e0214 */
.L_x_17:
[----:B------:R-:W-:Y:S01]  /*15d0*/  BAR.SYNC.DEFER_BLOCKING 0x0 ;  /* 0x0000000000007b1d */ /* 0x000fe20000010000 */
[----:B------:R-:W-:Y:S01]  /*15e0*/  UISETP.NE.AND UP1, UPT, UR8, 0x2, UPT ;  /* 0x000000020800788c */ /* 0x000fe2000bf25270 */
[----:B------:R-:W-:Y:S02]  /*15f0*/  ISETP.NE.OR P5, PT, R0, 0x2, !P5 ;  /* 0x000000020000780c */ /* 0x000fe40006fa5670 */
[----:B------:R-:W-:-:S06]  /*1600*/  LOP3.LUT R2, R167, 0x1f, RZ, 0xc0, !PT ;  /* 0x0000001fa7027812 */ /* 0x000fcc00078ec0ff */
[----:B------:R-:W-:Y:S05]  /*1610*/  BRA.U UP1, `(.L_x_18) ;  /* 0x0000001d01287547 */ /* 0x000fea000b800000 */
[----:B------:R-:W1:Y:S01]  /*1620*/  LDCU UR13, c[0x0][0x38c] ;  /* 0x00007180ff0d77ac */ /* 0x000e620008000800 */
[----:B------:R-:W2:Y:S01]  /*1630*/  LDC R9, c[0x0][0x370] ;  /* 0x0000dc00ff097b82 */ /* 0x000ea20000000800 */
[----:B------:R-:W-:Y:S01]  /*1640*/  PLOP3.LUT P1, PT, PT, PT, UP2, 0x80, 0x8 ;  /* 0x000000000008781c */ /* 0x000fe20003f2f028 */
[----:B------:R-:W-:Y:S01]  /*1650*/  HFMA2 R12, -RZ, RZ, 0, 0 ;  /* 0x00000000ff0c7431 */ /* 0x000fe200000001ff */
[----:B------:R-:W-:Y:S01]  /*1660*/  ISETP.EQ.OR P4, PT, R2, RZ, P5 ;  /* 0x000000ff0200720c */ /* 0x000fe20002f82670 */
[----:B------:R-:W-:Y:S01]  /*1670*/  IMAD.MOV.U32 R15, RZ, RZ, 0x1 ;  /* 0x00000001ff0f7424 */ /* 0x000fe200078e00ff */
[----:B------:R-:W-:Y:S01]  /*1680*/  PLOP3.LUT P1, PT, P1, PT, PT, 0x8, 0x80 ;  /* 0x000000000080781c */ /* 0x000fe20000f2e170 */
[----:B------:R-:W-:Y:S01]  /*1690*/  IMAD.MOV.U32 R14, RZ, RZ, RZ ;  /* 0x000000ffff0e7224 */ /* 0x000fe200078e00ff */
[----:B------:R-:W-:Y:S01]  /*16a0*/  MOV R8, 0x1 ;  /* 0x0000000100087802 */ /* 0x000fe20000000f00 */
[----:B------:R-:W4:Y:S01]  /*16b0*/  LDC R0, c[0x0][0x374] ;  /* 0x0000dd00ff007b82 */ /* 0x000f220000000800 */
[----:B------:R-:W-:Y:S01]  /*16c0*/  IMAD.MOV.U32 R10, RZ, RZ, RZ ;  /* 0x000000ffff0a7224 */ /* 0x000fe200078e00ff */
[----:B------:R-:W2:Y:S01]  /*16d0*/  LDCU.64 UR22, c[0x0][0x348] ;  /* 0x00006900ff1677ac */ /* 0x000ea20008000a00 */
[----:B------:R-:W-:Y:S01]  /*16e0*/  UMOV UR6, URZ ;  /* 0x000000ff00067c82 */ /* 0x000fe20008000000 */
[----:B-1----:R-:W-:-:S04]  /*16f0*/  UIADD3 UR5, UPT, UPT, UR13, 0x1f, URZ ;  /* 0x0000001f0d057890 */ /* 0x002fc8000fffe0ff */
[----:B------:R-:W-:-:S04]  /*1700*/  USHF.R.S32.HI UR4, URZ, 0x1f, UR5 ;  /* 0x0000001fff047899 */ /* 0x000fc80008011405 */
[----:B------:R-:W-:-:S04]  /*1710*/  ULEA.HI UR4, UR4, UR5, URZ, 0x5 ;  /* 0x0000000504047291 */ /* 0x000fc8000f8f28ff */
[----:B------:R-:W-:Y:S02]  /*1720*/  USHF.R.S32.HI UR15, URZ, 0x5, UR4 ;  /* 0x00000005ff0f7899 */ /* 0x000fe40008011404 */
[----:B------:R-:W-:Y:S02]  /*1730*/  UIADD3 UR4, UPT, UPT, UR13, -0x1, URZ ;  /* 0xffffffff0d047890 */ /* 0x000fe4000fffe0ff */
[----:B------:R-:W-:Y:S02]  /*1740*/  UISETP.LT.U32.AND UP0, UPT, UR15, 0x18, UPT ;  /* 0x000000180f00788c */ /* 0x000fe4000bf01070 */
[----:B------:R-:W-:Y:S02]  /*1750*/  UISETP.GE.U32.AND UP1, UPT, UR4, -0x3f, UPT ;  /* 0xffffffc10400788c */ /* 0x000fe4000bf26070 */
[----:B------:R-:W-:Y:S02]  /*1760*/  USEL UR14, UR15, 0x18, UP0 ;  /* 0x000000180f0e7887 */ /* 0x000fe40008000000 */
[----:B------:R-:W-:-:S02]  /*1770*/  UIADD3 UR13, UPT, UPT, UR13, 0x3e, URZ ;  /* 0x0000003e0d0d7890 */ /* 0x000fc4000fffe0ff */
[----:B------:R-:W-:Y:S02]  /*1780*/  UIADD3 UR5, UPT, UPT, UR14, -0x1, URZ ;  /* 0xffffffff0e057890 */ /* 0x000fe4000fffe0ff */
[----:B------:R-:W-:-:S03]  /*1790*/  UIADD3 UR7, UPT, UPT, UR15, -UR14, URZ ;  /* 0x8000000e0f077290 */ /* 0x000fc6000fffe0ff */
[----:B------:R-:W-:-:S04]  /*17a0*/  @UP1 UIADD3 UR5, UPT, UPT, UR14, URZ, URZ ;  /* 0x000000ff0e051290 */ /* 0x000fc8000fffe0ff */
[----:B--2---:R-:W-:-:S12]  /*17b0*/  UIADD3 UR5, UPT, UPT, UR5, 0x1, URZ ;  /* 0x0000000105057890 */ /* 0x004fd8000fffe0ff */
.L_x_36:
[----:B------:R-:W-:Y:S01]  /*17c0*/  UISETP.NE.AND UP0, UPT, UR37, URZ, UPT ;  /* 0x000000ff2500728c */ /* 0x000fe2000bf05270 */
[----:B------:R-:W1:Y:S08]  /*17d0*/  S2UR UR37, SR_CgaCtaId ;  /* 0x00000000002579c3 */ /* 0x000e700000008800 */
[----:B------:R-:W-:Y:S05]  /*17e0*/  BRA.U UP0, `(.L_x_19) ;  /* 0x0000000100347547 */ /* 0x000fea000b800000 */
[----:B------:R-:W2:Y:S01]  /*17f0*/  S2R R2, SR_CgaCtaId ;  /* 0x0000000000027919 */ /* 0x000ea20000008800 */
[----:B------:R-:W-:-:S04]  /*1800*/  MOV R3, 0x400 ;  /* 0x0000040000037802 */ /* 0x000fc80000000f00 */
[----:B--2---:R-:W-:Y:S02]  /*1810*/  LEA R3, R2, R3, 0x18 ;  /* 0x0000000302037211 */ /* 0x004fe400078ec0ff */
[----:B------:R-:W-:-:S03]  /*1820*/  SHF.L.U32 R2, R8, 0x1f, RZ ;  /* 0x0000001f08027819 */ /* 0x000fc600000006ff */
[----:B------:R-:W-:-:S04]  /*1830*/  IMAD R3, R10, 0x8, R3 ;  /* 0x000000080a037824 */ /* 0x000fc800078e0203 */
[----:B------:R-:W2:Y:S02]  /*1840*/  SYNCS.PHASECHK.TRANS64.TRYWAIT P0, [R3+URZ+0x220], R2 ;  /* 0x00022002030075a7 */ /* 0x000ea400080011ff */
[----:B--2---:R-:W-:Y:S05]  /*1850*/  @!P0 BRA `(.L_x_20) ;  /* 0x0000007400cc8947 */ /* 0x004fea0003800000 */
.L_x_126:
[----:B------:R-:W-:Y:S01]  /*1860*/  VIADD R10, R10, 0x1 ;  /* 0x000000010a0a7836 */ /* 0x000fe20000000000 */
[----:B------:R2:W-:Y:S04]  /*1870*/  SYNCS.ARRIVE.TRANS64.A1T0 RZ, [R3+URZ+0x210], RZ ;  /* 0x000210ff03ff79a7 */ /* 0x0005e800081000ff */
[----:B------:R-:W-:-:S04]  /*1880*/  ISETP.NE.AND P0, PT, R10, 0x2, PT ;  /* 0x000000020a00780c */ /* 0x000fc80003f05270 */
[----:B------:R-:W-:Y:S02]  /*1890*/  SEL R10, R10, RZ, P0 ;  /* 0x000000ff0a0a7207 */ /* 0x000fe40000000000 */
[----:B--2---:R-:W-:-:S04]  /*18a0*/  SEL R3, RZ, 0x1, P0 ;  /* 0x00000001ff037807 */ /* 0x004fc80000000000 */
[----:B------:R-:W-:-:S07]  /*18b0*/  LOP3.LUT R8, R8, R3, RZ, 0x3c, !PT ;  /* 0x0000000308087212 */ /* 0x000fce00078e3cff */
.L_x_19:
[----:B------:R-:W-:Y:S01]  /*18c0*/  UMOV UR4, 0x400 ;  /* 0x0000040000047882 */ /* 0x000fe20000000000 */
[----:B------:R-:W-:Y:S01]  /*18d0*/  SHF.L.U32 R2, R15, 0x1f, RZ ;  /* 0x0000001f0f027819 */ /* 0x000fe200000006ff */
[----:B-1----:R-:W-:Y:S01]  /*18e0*/  ULEA UR4, UR37, UR4, 0x18 ;  /* 0x0000000425047291 */ /* 0x002fe2000f8ec0ff */
[----:B------:R-:W-:Y:S01]  /*18f0*/  R2UR UR35, R21 ;  /* 0x00000000152372ca */ /* 0x000fe200000e0000 */
[----:B------:R-:W-:Y:S01]  /*1900*/  UISETP.GE.U32.AND UP0, UPT, UR13, 0x3f, UPT ;  /* 0x0000003f0d00788c */ /* 0x000fe2000bf06070 */
[----:B------:R-:W-:Y:S01]  /*1910*/  R2UR UR11, R20 ;  /* 0x00000000140b72ca */ /* 0x000fe200000e0000 */
[----:B------:R-:W-:Y:S01]  /*1920*/  ULEA UR8, UR6, UR4, 0x3 ;  /* 0x0000000406087291 */ /* 0x000fe2000f8e18ff */
[----:B------:R-:W-:-:S08]  /*1930*/  UMOV UR24, URZ ;  /* 0x000000ff00187c82 */ /* 0x000fd00008000000 */
[----:B------:R1:W2:Y:S01]  /*1940*/  SYNCS.PHASECHK.TRANS64.TRYWAIT P0, [UR8+0xc0], R2 ;  /* 0x0000c002ff0075a7 */ /* 0x0002a20008001108 */
[----:B------:R-:W-:Y:S02]  /*1950*/  USHF.L.U32 UR35, UR35, 0x7, URZ ;  /* 0x0000000723237899 */ /* 0x000fe400080006ff */
[----:B------:R-:W-:Y:S01]  /*1960*/  USHF.L.U32 UR11, UR11, 0x7, URZ ;  /* 0x000000070b0b7899 */ /* 0x000fe200080006ff */
[----:B------:R-:W-:Y:S11]  /*1970*/  BRA.U !UP0, `(.L_x_21) ;  /* 0x0000000108a47547 */ /* 0x000ff6000b800000 */
[----:B------:R-:W-:Y:S01]  /*1980*/  UMOV UR16, URZ ;  /* 0x000000ff00107c82 */ /* 0x000fe20008000000 */
[----:B------:R-:W-:-:S05]  /*1990*/  UMOV UR17, UR6 ;  /* 0x0000000600117c82 */ /* 0x000fca0008000000 */
.L_x_26:
[----:B-1----:R-:W-:Y:S01]  /*19a0*/  ULEA UR33, UR17, UR4, 0x3 ;  /* 0x0000000411217291 */ /* 0x002fe2000f8e18ff */
[----:B--2---:R-:W-:Y:S01]  /*19b0*/  @!P5 MOV R3, 0x2000 ;  /* 0x000020000003d802 */ /* 0x004fe20000000f00 */
[----:B--2---:R-:W-:Y:S10]  /*19c0*/  @P0 BRA `(.L_x_22) ;  /* 0x00000000000c0947 */ /* 0x004ff40003800000 */
[----:B------:R-:W-:-:S04]  /*19d0*/  SHF.L.U32 R5, R15, 0x1f, RZ ;  /* 0x0000001f0f057819 */ /* 0x000fc800000006ff */
[----:B------:R-:W2:Y:S02]  /*19e0*/  SYNCS.PHASECHK.TRANS64.TRYWAIT P0, [UR33+0xc0], R5 ;  /* 0x0000c005ff0075a7 */ /* 0x000ea40008001121 */
[----:B--2---:R-:W-:Y:S05]  /*19f0*/  @!P0 BRA `(.L_x_23) ;  /* 0x0000007400788947 */ /* 0x004fea0003800000 */
.L_x_22:
[----:B------:R2:W-:Y:S01]  /*1a00*/  @!P5 SYNCS.ARRIVE.TRANS64 RZ, [UR33], R3 ;  /* 0x00000003ffffd9a7 */ /* 0x0005e20008000021 */
[----:B------:R-:W-:Y:S04]  /*1a10*/  BSSY.RECONVERGENT B0, `(.L_x_24) ;  /* 0x0000003000007945 */ /* 0x000fe80003800200 */
[----:B------:R-:W-:Y:S05]  /*1a20*/  @P4 BRA `(.L_x_25) ;  /* 0x0000000000044947 */ /* 0x000fea0003800000 */
[----:B------:R-:W-:Y:S05]  /*1a30*/  BPT.TRAP 0x1 ;  /* 0x000000040000795c */ /* 0x000fea0000300000 */
.L_x_25:
[----:B------:R-:W-:Y:S05]  /*1a40*/  BSYNC.RECONVERGENT B0 ;  /* 0x0000000000007941 */ /* 0x000fea0003800200 */
.L_x_24:
[----:B------:R-:W-:Y:S02]  /*1a50*/  UIADD3 UR6, UPT, UPT, UR17, 0x1, URZ ;  /* 0x0000000111067890 */ /* 0x000fe4000fffe0ff */
[----:B------:R-:W-:Y:S02]  /*1a60*/  UIADD3 UR26, UP1, UPT, UR22, 0x80, URZ ;  /* 0x00000080161a7890 */ /* 0x000fe4000ff3e0ff */
[----:B------:R-:W-:Y:S02]  /*1a70*/  UISETP.NE.AND UP0, UPT, UR6, 0x18, UPT ;  /* 0x000000180600788c */ /* 0x000fe4000bf05270 */
[----:B------:R-:W-:Y:S02]  /*1a80*/  USHF.L.U32 UR34, UR16, 0x5, URZ ;  /* 0x0000000510227899 */ /* 0x000fe400080006ff */
[----:B------:R-:W-:Y:S02]  /*1a90*/  USEL UR9, URZ, 0x1, UP0 ;  /* 0x00000001ff097887 */ /* 0x000fe40008000000 */
[----:B------:R-:W-:-:S02]  /*1aa0*/  USEL UR6, UR6, URZ, UP0 ;  /* 0x000000ff06067287 */ /* 0x000fc40008000000 */
[----:B------:R-:W-:Y:S02]  /*1ab0*/  UIADD3 UR20, UP0, UPT, UR22, 0x180, URZ ;  /* 0x0000018016147890 */ /* 0x000fe4000ff1e0ff */
[----:B------:R-:W-:Y:S01]  /*1ac0*/  ULEA UR8, UR6, UR4, 0x3 ;  /* 0x0000000406087291 */ /* 0x000fe2000f8e18ff */
[----:B------:R-:W-:Y:S01]  /*1ad0*/  LOP3.LUT R15, R15, UR9, RZ, 0x3c, !PT ;  /* 0x000000090f0f7c12 */ /* 0x000fe2000f8e3cff */
[----:B------:R-:W-:Y:S02]  /*1ae0*/  UIADD3.X UR27, UPT, UPT, URZ, UR23, URZ, UP1, !UPT ;  /* 0x00000017ff1b7290 */ /* 0x000fe40008ffe4ff */
[----:B------:R-:W-:Y:S01]  /*1af0*/  UIADD3.X UR21, UPT, UPT, URZ, UR23, URZ, UP0, !UPT ;  /* 0x00000017ff157290 */ /* 0x000fe200087fe4ff */
[----:B-1----:R-:W-:Y:S01]  /*1b00*/  SHF.L.U32 R2, R15, 0x1f, RZ ;  /* 0x0000001f0f027819 */ /* 0x002fe200000006ff */
[----:B------:R-:W-:Y:S01]  /*1b10*/  UMOV UR18, 0x0 ;  /* 0x0000000000127882 */ /* 0x000fe20000000000 */
[----:B------:R-:W-:Y:S01]  /*1b20*/  UMOV UR19, 0x10000000 ;  /* 0x1000000000137882 */ /* 0x000fe20000000000 */
[----:B------:R-:W-:Y:S01]  /*1b30*/  UMOV UR12, UR36 ;  /* 0x00000024000c7c82 */ /* 0x000fe20008000000 */
[----:B------:R1:W1:Y:S01]  /*1b40*/  SYNCS.PHASECHK.TRANS64.TRYWAIT P0, [UR8+0xc0], R2 ;  /* 0x0000c002ff0075a7 */ /* 0x0002620008001108 */
[----:B------:R-:W-:Y:S01]  /*1b50*/  ULEA UR8, UR17, UR4, 0xc ;  /* 0x0000000411087291 */ /* 0x000fe2000f8e60ff */
[----:B------:R-:W-:Y:S01]  /*1b60*/  UMOV UR9, UR33 ;  /* 0x0000002100097c82 */ /* 0x000fe20008000000 */
[----:B------:R-:W-:-:S02]  /*1b70*/  UMOV UR10, UR34 ;  /* 0x00000022000a7c82 */ /* 0x000fc40008000000 */
[----:B------:R-:W-:Y:S02]  /*1b80*/  UIADD3 UR32, UPT, UPT, UR8, 0x8600, URZ ;  /* 0x0000860008207890 */ /* 0x000fe4000fffe0ff */
[----:B------:R-:W-:Y:S02]  /*1b90*/  UIADD3 UR8, UPT, UPT, UR8, 0x20600, URZ ;  /* 0x0002060008087890 */ /* 0x000fe4000fffe0ff */
[----:B------:R-:W-:Y:S01]  /*1ba0*/  UIADD3 UR16, UPT, UPT, UR16, 0x1, URZ ;  /* 0x0000000110107890 */ /* 0x000fe2000fffe0ff */
[----:B------:R-:W-:Y:S01]  /*1bb0*/  UMOV UR24, UR5 ;  /* 0x0000000500187c82 */ /* 0x000fe20008000000 */
[----:B------:R-:W-:Y:S02]  /*1bc0*/  UMOV UR17, UR6 ;  /* 0x0000000600117c82 */ /* 0x000fe40008000000 */
[----:B------:R-:W-:Y:S01]  /*1bd0*/  UISETP.NE.AND UP0, UPT, UR16, UR5, UPT ;  /* 0x000000051000728c */ /* 0x000fe2000bf05270 */
[----:B------:R1:W-:Y:S02]  /*1be0*/  UTMALDG.3D [UR32], [UR26], desc[UR18] ;  /* 0x000012201a0075b4 */ /* 0x0003e40008011000 */
[----:B------:R1:W-:Y:S06]  /*1bf0*/  UTMALDG.3D [UR8], [UR20], desc[UR18] ;  /* 0x00001208140075b4 */ /* 0x0003ec0008011000 */
[----:B------:R-:W-:Y:S05]  /*1c00*/  BRA.U UP0, `(.L_x_26) ;  /* 0xfffffffd00647547 */ /* 0x000fea000b83ffff */
.L_x_21:
[----:B-1----:R-:W-:Y:S01]  /*1c10*/  ULEA UR8, UR6, UR4, 0x3 ;  /* 0x0000000406087291 */ /* 0x002fe2000f8e18ff */
[----:B------:R-:W-:Y:S01]  /*1c20*/  SHF.L.U32 R2, R15, 0x1f, RZ ;  /* 0x0000001f0f027819 */ /* 0x000fe200000006ff */
[----:B------:R-:W-:Y:S01]  /*1c30*/  @!P1 SYNCS.ARRIVE.TRANS64.A1T0 RZ, [UR4+0x1a8], RZ ;  /* 0x0001a8ffffff99a7 */ /* 0x000fe20008100004 */
[----:B------:R-:W-:-:S06]  /*1c40*/  UISETP.GT.AND UP0, UPT, UR15, UR14, UPT ;  /* 0x0000000e0f00728c */ /* 0x000fcc000bf04270 */
[----:B--2---:R1:W2:Y:S03]  /*1c50*/  SYNCS.PHASECHK.TRANS64.TRYWAIT P0, [UR8+0xc0], R2 ;  /* 0x0000c002ff0075a7 */ /* 0x0042a60008001108 */
[----:B------:R-:W-:Y:S05]  /*1c60*/  BRA.U !UP0, `(.L_x_27) ;  /* 0x0000000108a87547 */ /* 0x000fea000b800000 */
[----:B------:R-:W-:Y:S01]  /*1c70*/  UIADD3 UR21, UPT, UPT, UR7, UR24, URZ ;  /* 0x0000001807157290 */ /* 0x000fe2000fffe0ff */
[----:B------:R-:W-:-:S11]  /*1c80*/  UMOV UR25, UR6 ;  /* 0x0000000600197c82 */ /* 0x000fd60008000000 */
.L_x_32:
[----:B-1----:R-:W-:Y:S01]  /*1c90*/  ULEA UR17, UR25, UR4, 0x3 ;  /* 0x0000000419117291 */ /* 0x002fe2000f8e18ff */
[----:B--2---:R-:W-:Y:S01]  /*1ca0*/  @!P5 MOV R3, 0x2000 ;  /* 0x000020000003d802 */ /* 0x004fe20000000f00 */
[----:B--2---:R-:W-:Y:S10]  /*1cb0*/  @P0 BRA `(.L_x_28) ;  /* 0x00000000000c0947 */ /* 0x004ff40003800000 */
[----:B------:R-:W-:-:S04]  /*1cc0*/  SHF.L.U32 R5, R15, 0x1f, RZ ;  /* 0x0000001f0f057819 */ /* 0x000fc800000006ff */
[----:B------:R-:W2:Y:S02]  /*1cd0*/  SYNCS.PHASECHK.TRANS64.TRYWAIT P0, [UR17+0xc0], R5 ;  /* 0x0000c005ff0075a7 */ /* 0x000ea40008001111 */
[----:B--2---:R-:W-:Y:S05]  /*1ce0*/  @!P0 BRA `(.L_x_29) ;  /* 0x0000007000d48947 */ /* 0x004fea0003800000 */
.L_x_28:
[----:B------:R2:W-:Y:S01]  /*1cf0*/  @!P5 SYNCS.ARRIVE.TRANS64 RZ, [UR17], R3 ;  /* 0x00000003ffffd9a7 */ /* 0x0005e20008000011 */
[----:B------:R-:W-:Y:S04]  /*1d00*/  BSSY.RECONVERGENT B0, `(.L_x_30) ;  /* 0x0000003000007945 */ /* 0x000fe80003800200 */
[----:B------:R-:W-:Y:S05]  /*1d10*/  @P4 BRA `(.L_x_31) ;  /* 0x0000000000044947 */ /* 0x000fea0003800000 */
[----:B------:R-:W-:Y:S05]  /*1d20*/  BPT.TRAP 0x1 ;  /* 0x000000040000795c */ /* 0x000fea0000300000 */
.L_x_31:
[----:B------:R-:W-:Y:S05]  /*1d30*/  BSYNC.RECONVERGENT B0 ;  /* 0x0000000000007941 */ /* 0x000fea0003800200 */
.L_x_30:
        /* <DEDUP_REMOVED lines=20> */
[----:B------:R-:W-:Y:S01]  /*1e80*/  UIADD3 UR8, UPT, UPT, UR8, 0x20600, URZ ;  /* 0x0002060008087890 */ /* 0x000fe2000fffe0ff */
[----:B------:R-:W-:Y:S01]  /*1e90*/  UMOV UR9, UR17 ;  /* 0x0000001100097c82 */ /* 0x000fe20008000000 */
[----:B------:R-:W-:Y:S01]  /*1ea0*/  UMOV UR10, UR18 ;  /* 0x00000012000a7c82 */ /* 0x000fe20008000000 */
[----:B------:R-:W-:Y:S01]  /*1eb0*/  UIADD3 UR24, UPT, UPT, UR24, 0x1, URZ ;  /* 0x0000000118187890 */ /* 0x000fe2000fffe0ff */
[----:B------:R-:W-:-:S03]  /*1ec0*/  UMOV UR25, UR6 ;  /* 0x0000000600197c82 */ /* 0x000fc60008000000 */
[----:B------:R1:W-:Y:S01]  /*1ed0*/  UTMALDG.3D [UR16], [UR30], desc[UR26] ;  /* 0x00001a101e0075b4 */ /* 0x0003e20008011000 */
[----:B------:R-:W-:Y:S01]  /*1ee0*/  UISETP.NE.AND UP0, UPT, UR24, UR21, UPT ;  /* 0x000000151800728c */ /* 0x000fe2000bf05270 */
[----:B------:R1:W-:Y:S08]  /*1ef0*/  UTMALDG.3D [UR8], [UR28], desc[UR26] ;  /* 0x00001a081c0075b4 */ /* 0x0003f00008011000 */
[----:B------:R-:W-:Y:S05]  /*1f00*/  BRA.U UP0, `(.L_x_32) ;  /* 0xfffffffd00607547 */ /* 0x000fea000b83ffff */
.L_x_27:
[----:B-1----:R-:W-:Y:S01]  /*1f10*/  LEA R2, R14, UR4, 0x3 ;  /* 0x000000040e027c11 */ /* 0x002fe2000f8e18ff */
[----:B------:R-:W-:Y:S01]  /*1f20*/  NOP ;  /* 0x0000000000007918 */ /* 0x000fe20000000000 */
[----:B--2---:R-:W-:Y:S02]  /*1f30*/  SHF.L.U32 R3, R12, 0x1f, RZ ;  /* 0x0000001f0c037819 */ /* 0x004fe400000006ff */
[----:B------:R-:W-:Y:S02]  /*1f40*/  LEA R4, R14, UR4, 0x4 ;  /* 0x000000040e047c11 */ /* 0x000fe4000f8e20ff */
[----:B------:R-:W1:Y:S02]  /*1f50*/  SYNCS.PHASECHK.TRANS64.TRYWAIT P0, [R2+URZ+0x1b0], R3 ;  /* 0x0001b003020075a7 */ /* 0x000e6400080011ff */
[----:B-1----:R-:W-:Y:S05]  /*1f60*/  @!P0 BRA `(.L_x_33) ;  /* 0x00000070004c8947 */ /* 0x002fea0003800000 */
.L_x_129:
[----:B------:R-:W2:Y:S01]  /*1f70*/  LDS.128 R4, [R4+0x240] ;  /* 0x0002400004047984 */ /* 0x000ea20000000c00 */
[----:B---3--:R-:W-:Y:S01]  /*1f80*/  ISETP.GE.AND P0, PT, R72, 0x1, PT ;  /* 0x000000014800780c */ /* 0x008fe20003f06270 */
[----:B-1----:R-:W-:Y:S01]  /*1f90*/  VIADD R2, R2, 0x1c0 ;  /* 0x000001c002027836 */ /* 0x002fe20000000000 */
[----:B------:R-:W-:Y:S01]  /*1fa0*/  @!PT LDS RZ, [RZ] ;  /* 0x00000000fffff984 */ /* 0x000fe20000000800 */
[----:B------:R-:W-:Y:S01]  /*1fb0*/  @!PT LDS RZ, [RZ] ;  /* 0x00000000fffff984 */ /* 0x000fe20000000800 */
[----:B------:R-:W-:Y:S01]  /*1fc0*/  @!PT LDS RZ, [RZ] ;  /* 0x00000000fffff984 */ /* 0x000fe20000000800 */
[----:B------:R-:W-:Y:S01]  /*1fd0*/  @!PT LDS RZ, [RZ] ;  /* 0x00000000fffff984 */ /* 0x000fe20000000800 */
[----:B------:R1:W-:Y:S06]  /*1fe0*/  MEMBAR.ALL.CTA ;  /* 0x0000000000007992 */ /* 0x0003ec0000008000 */
[----:B-1----:R-:W1:Y:S01]  /*1ff0*/  FENCE.VIEW.ASYNC.S ;  /* 0x00000000000073c6 */ /* 0x002e620000000000 */
[----:B------:R-:W-:-:S04]  /*2000*/  PRMT R2, RZ, 0x654, R2 ;  /* 0x00000654ff027816 */ /* 0x000fc80000000002 */
[----:B-1----:R1:W-:Y:S01]  /*2010*/  SYNCS.ARRIVE.TRANS64.RED.A1T0 RZ, [R2+URZ], RZ ;  /* 0x000000ff02ff79a7 */ /* 0x0023e200081004ff */
[----:B--2---:R-:W-:-:S13]  /*2020*/  LOP3.LUT P2, RZ, R6, 0x1, RZ, 0xc0, !PT ;  /* 0x0000000106ff7812 */ /* 0x004fda000784c0ff */
[----:B------:R-:W-:Y:S01]  /*2030*/  @P2 SHF.R.U32.HI R3, RZ, 0x10, R5 ;  /* 0x00000010ff032819 */ /* 0x000fe20000011605 */
[----:B------:R-:W-:Y:S01]  /*2040*/  VOTEU.ANY UP0, P2 ;  /* 0x0000000000ff7886 */ /* 0x000fe20001000100 */
[----:B------:R-:W-:Y:S02]  /*2050*/  @P2 MOV R13, R4 ;  /* 0x00000004000d2202 */ /* 0x000fe40000000f00 */
[----:B------:R-:W-:Y:S02]  /*2060*/  @P2 R2UR.BROADCAST UR8, R3 ;  /* 0x00000000030822ca */ /* 0x000fe400008e0000 */
[----:B------:R-:W-:-:S11]  /*2070*/  @P2 LOP3.LUT R11, R5, 0xffff, RZ, 0xc0, !PT ;  /* 0x0000ffff050b2812 */ /* 0x000fd600078ec0ff */
[----:B------:R-:W-:Y:S01]  /*2080*/  @UP0 UMOV UR36, UR8 ;  /* 0x0000000800240c82 */ /* 0x000fe20008000000 */
[----:B-1----:R-:W-:Y:S05]  /*2090*/  @!P0 BRA `(.L_x_34) ;  /* 0x0000000000b88947 */ /* 0x002fea0003800000 */
[----:B------:R-:W4:Y:S01]  /*20a0*/  LDC.64 R4, c[0x0][0xb18] ;  /* 0x0002c600ff047b82 */ /* 0x000f220000000a00 */
[----:B------:R-:W-:-:S07]  /*20b0*/  ISETP.NE.AND P3, PT, R72, 0x1, PT ;  /* 0x000000014800780c */ /* 0x000fce0003f65270 */
[----:B------:R-:W1:Y:S08]  /*20c0*/  LDC.64 R6, c[0x0][0xb10] ;  /* 0x0002c400ff067b82 */ /* 0x000e700000000a00 */
[----:B------:R-:W2:Y:S08]  /*20d0*/  LDC R16, c[0x0][0xb20] ;  /* 0x0002c800ff107b82 */ /* 0x000eb00000000800 */
[----:B------:R-:W3:Y:S01]  /*20e0*/  LDC R18, c[0x0][0xb0c] ;  /* 0x0002c300ff127b82 */ /* 0x000ee20000000800 */
[----:B----4-:R-:W-:Y:S01]  /*20f0*/  IMAD.HI.U32 R17, R0, R5, RZ ;  /* 0x0000000500117227 */ /* 0x010fe200078e00ff */
[----:B------:R-:W-:-:S03]  /*2100*/  ISETP.NE.AND P0, PT, R4, 0x1, PT ;  /* 0x000000010400780c */ /* 0x000fc60003f05270 */
[----:B------:R-:W-:-:S03]  /*2110*/  IMAD.HI.U32 R5, R11, R5, RZ ;  /* 0x000000050b057227 */ /* 0x000fc600078e00ff */
[----:B------:R-:W4:Y:S01]  /*2120*/  LDC.64 R2, c[0x0][0xb28] ;  /* 0x0002ca00ff027b82 */ /* 0x000f220000000a00 */
[----:B-1----:R-:W-:-:S04]  /*2130*/  IMAD.HI.U32 R20, R9, R6, RZ ;  /* 0x0000000609147227 */ /* 0x002fc800078e00ff */
[----:B------:R-:W-:Y:S01]  /*2140*/  IMAD.HI.U32 R22, R13, R6, RZ ;  /* 0x000000060d167227 */ /* 0x000fe200078e00ff */
[----:B------:R-:W-:Y:S02]  /*2150*/  SHF.R.U32.HI R20, RZ, R7, R20 ;  /* 0x00000007ff147219 */ /* 0x000fe40000011614 */
[-C--:B--2---:R-:W-:Y:S02]  /*2160*/  SHF.R.U32.HI R17, RZ, R16.reuse, R17 ;  /* 0x00000010ff117219 */ /* 0x084fe40000011611 */
[----:B------:R-:W-:Y:S02]  /*2170*/  SHF.R.U32.HI R16, RZ, R16, R5 ;  /* 0x00000010ff107219 */ /* 0x000fe40000011605 */
[----:B------:R-:W-:Y:S02]  /*2180*/  SEL R17, R0, R17, !P0 ;  /* 0x0000001100117207 */ /* 0x000fe40004000000 */
[----:B------:R-:W-:Y:S02]  /*2190*/  SHF.R.U32.HI R22, RZ, R7, R22 ;  /* 0x00000007ff167219 */ /* 0x000fe40000011616 */
[----:B---3--:R-:W-:-:S02]  /*21a0*/  ISETP.NE.AND P1, PT, R18, 0x1, PT ;  /* 0x000000011200780c */ /* 0x008fc40003f25270 */
[----:B------:R-:W-:Y:S02]  /*21b0*/  SEL R5, R11, R16, !P0 ;  /* 0x000000100b057207 */ /* 0x000fe40004000000 */
[----:B------:R-:W-:Y:S02]  /*21c0*/  SEL R19, R9, R20, !P1 ;  /* 0x0000001409137207 */ /* 0x000fe40004800000 */
[----:B------:R-:W-:Y:S01]  /*21d0*/  SEL R7, R13, R22, !P1 ;  /* 0x000000160d077207 */ /* 0x000fe20004800000 */
[----:B----4-:R-:W-:-:S04]  /*21e0*/  IMAD.HI.U32 R20, R17, R2, RZ ;  /* 0x0000000211147227 */ /* 0x010fc800078e00ff */
[----:B------:R-:W-:Y:S01]  /*21f0*/  IMAD.HI.U32 R6, R19, R2, RZ ;  /* 0x0000000213067227 */ /* 0x000fe200078e00ff */
[----:B------:R-:W-:-:S04]  /*2200*/  @P3 SHF.R.U32.HI R17, RZ, R3, R20 ;  /* 0x00000003ff113219 */ /* 0x000fc80000011614 */
        /* <DEDUP_REMOVED lines=8> */
[----:B------:R-:W-:-:S04]  /*2290*/  @!P0 IMAD.HI.U32 R16, R7, R2, RZ ;  /* 0x0000000207108227 */ /* 0x000fc800078e00ff */
[----:B------:R-:W-:Y:S01]  /*22a0*/  IMAD.MOV R2, RZ, RZ, -R6 ;  /* 0x000000ffff027224 */ /* 0x000fe200078e0a06 */
[----:B------:R-:W-:-:S03]  /*22b0*/  @!P0 SHF.R.U32.HI R16, RZ, R3, R16 ;  /* 0x00000003ff108219 */ /* 0x000fc60000011610 */
[----:B------:R-:W-:Y:S01]  /*22c0*/  IMAD R2, R72, R2, R5 ;  /* 0x0000000248027224 */ /* 0x000fe200078e0205 */
[----:B------:R-:W-:Y:S02]  /*22d0*/  @!P0 SEL R3, R7, R16, !P3 ;  /* 0x0000001007038207 */ /* 0x000fe40005800000 */
[----:B------:R-:W-:-:S03]  /*22e0*/  IADD3 R16, PT, PT, -R5, RZ, RZ ;  /* 0x000000ff05107210 */ /* 0x000fc60007ffe1ff */
[--C-:B------:R-:W-:Y:S02]  /*22f0*/  @!P0 IMAD.IADD R6, R6, 0x1, -R3.reuse ;  /* 0x0000000106068824 */ /* 0x100fe400078e0a03 */
[----:B------:R-:W-:Y:S01]  /*2300*/  @!P0 IMAD R3, R2, R19, R3 ;  /* 0x0000001302038224 */ /* 0x000fe200078e0203 */
[----:B------:R-:W-:Y:S01]  /*2310*/  IADD3 R2, PT, PT, -R7, RZ, RZ ;  /* 0x000000ff07027210 */ /* 0x000fe20007ffe1ff */
[----:B------:R-:W-:Y:S02]  /*2320*/  @!P0 IMAD R5, R72, R6, R7 ;  /* 0x0000000648058224 */ /* 0x000fe400078e0207 */
[----:B------:R-:W-:Y:S02]  /*2330*/  IMAD R11, R4, R16, R11 ;  /* 0x00000010040b7224 */ /* 0x000fe400078e020b */
[----:B------:R-:W-:Y:S02]  /*2340*/  @!P0 IMAD.MOV.U32 R7, RZ, RZ, R3 ;  /* 0x000000ffff078224 */ /* 0x000fe400078e0003 */
[----:B------:R-:W-:-:S02]  /*2350*/  IMAD R2, R18, R2, R13 ;  /* 0x0000000212027224 */ /* 0x000fc400078e020d */
[----:B------:R-:W-:Y:S02]  /*2360*/  IMAD R11, R5, R4, R11 ;  /* 0x00000004050b7224 */ /* 0x000fe400078e020b */
[----:B------:R-:W-:Y:S02]  /*2370*/  IMAD R13, R7, R18, R2 ;  /* 0x00000012070d7224 */ /* 0x000fe400078e0202 */
.L_x_34:
[----:B------:R-:W1:Y:S02]  /*2380*/  LDCU UR8, c[0x0][0xb30] ;  /* 0x00016600ff0877ac */ /* 0x000e640008000800 */
[----:B-1----:R-:W-:-:S09]  /*2390*/  UISETP.NE.AND UP0, UPT, UR8, 0x1, UPT ;  /* 0x000000010800788c */ /* 0x002fd2000bf05270 */
[----:B------:R-:W-:Y:S05]  /*23a0*/  BRA.U UP0, `(.L_x_35) ;  /* 0x0000000100407547 */ /* 0x000fea000b800000 */
[----:B------:R-:W1:Y:S08]  /*23b0*/  LDC.64 R4, c[0x0][0xb10] ;  /* 0x0002c400ff047b82 */ /* 0x000e700000000a00 */
[----:B------:R-:W2:Y:S08]  /*23c0*/  LDC.64 R2, c[0x0][0xb18] ;  /* 0x0002c600ff027b82 */ /* 0x000eb00000000a00 */
[----:B------:R-:W3:Y:S08]  /*23d0*/  LDC R6, c[0x0][0xb20] ;  /* 0x0002c800ff067b82 */ /* 0x000ef00000000800 */
[----:B------:R-:W4:Y:S01]  /*23e0*/  LDC R16, c[0x0][0xb0c] ;  /* 0x0002c300ff107b82 */ /* 0x000f220000000800 */
[----:B-1----:R-:W-:-:S05]  /*23f0*/  IMAD.HI.U32 R4, R13, R4, RZ ;  /* 0x000000040d047227 */ /* 0x002fca00078e00ff */
[----:B------:R-:W-:Y:S01]  /*2400*/  SHF.R.U32.HI R4, RZ, R5, R4 ;  /* 0x00000005ff047219 */ /* 0x000fe20000011604 */
[----:B--2---:R-:W-:Y:S01]  /*2410*/  IMAD.HI.U32 R3, R11, R3, RZ ;  /* 0x000000030b037227 */ /* 0x004fe200078e00ff */
[----:B------:R-:W-:-:S04]  /*2420*/  ISETP.NE.AND P0, PT, R2, 0x1, PT ;  /* 0x000000010200780c */ /* 0x000fc80003f05270 */
[----:B---3--:R-:W-:-:S04]  /*2430*/  SHF.R.U32.HI R6, RZ, R6, R3 ;  /* 0x00000006ff067219 */ /* 0x008fc80000011603 */
[----:B------:R-:W-:Y:S02]  /*2440*/  SEL R3, R11, R6, !P0 ;  /* 0x000000060b037207 */ /* 0x000fe40004000000 */
[----:B----4-:R-:W-:-:S04]  /*2450*/  ISETP.NE.AND P1, PT, R16, 0x1, PT ;  /* 0x000000011000780c */ /* 0x010fc80003f25270 */
[----:B------:R-:W-:-:S05]  /*2460*/  SEL R4, R13, R4, !P1 ;  /* 0x000000040d047207 */ /* 0x000fca0004800000 */
[----:B------:R-:W-:Y:S02]  /*2470*/  IMAD.IADD R5, R3, 0x1, -R4 ;  /* 0x0000000103057824 */ /* 0x000fe400078e0a04 */
[----:B------:R-:W-:Y:S02]  /*2480*/  IMAD.IADD R3, R4, 0x1, -R3 ;  /* 0x0000000104037824 */ /* 0x000fe400078e0a03 */
[----:B------:R-:W-:Y:S02]  /*2490*/  IMAD R13, R5, R16, R13 ;  /* 0x00000010050d7224 */ /* 0x000fe400078e020d */
[----:B------:R-:W-:-:S07]  /*24a0*/  IMAD R11, R3, R2, R11 ;  /* 0x00000002030b7224 */ /* 0x000fce00078e020b */
.L_x_35:
[----:B------:R-:W-:Y:S01]  /*24b0*/  VIADD R14, R14, 0x1 ;  /* 0x000000010e0e7836 */ /* 0x000fe20000000000 */
[----:B------:R-:W-:Y:S01]  /*24c0*/  PLOP3.LUT P1, PT, PT, PT, PT, 0x80, 0x8 ;  /* 0x000000000008781c */ /* 0x000fe20003f2f070 */
[----:B------:R-:W-:Y:S02]  /*24d0*/  IMAD.IADD R21, R13, 0x1, R152 ;  /* 0x000000010d157824 */ /* 0x000fe400078e0298 */
[----:B------:R-:W-:Y:S01]  /*24e0*/  IMAD.IADD R20, R11, 0x1, R150 ;  /* 0x000000010b147824 */ /* 0x000fe200078e0296 */
[----:B------:R-:W-:-:S04]  /*24f0*/  ISETP.NE.AND P0, PT, R14, 0x2, PT ;  /* 0x000000020e00780c */ /* 0x000fc80003f05270 */
[----:B------:R-:W-:Y:S02]  /*2500*/  SEL R3, RZ, 0x1, P0 ;  /* 0x00000001ff037807 */ /* 0x000fe40000000000 */
[----:B------:R-:W-:Y:S02]  /*2510*/  SEL R14, R14, RZ, P0 ;  /* 0x000000ff0e0e7207 */ /* 0x000fe40000000000 */
[----:B------:R-:W-:Y:S01]  /*2520*/  LOP3.LUT R12, R12, R3, RZ, 0x3c, !PT ;  /* 0x000000030c0c7212 */ /* 0x000fe200078e3cff */
[----:B------:R-:W-:Y:S06]  /*2530*/  @P2 BRA `(.L_x_36) ;  /* 0xfffffff000a02947 */ /* 0x000fec000383ffff */
[----:B------:R-:W-:Y:S01]  /*2540*/  UIADD3 UR4, UPT, UPT, UR4, 0xc0, URZ ;  /* 0x000000c004047890 */ /* 0x000fe2000fffe0ff */
[----:B------:R-:W-:-:S03]  /*2550*/  SHF.L.U32 R3, R15, 0x1f, RZ ;  /* 0x0000001f0f037819 */ /* 0x000fc600000006ff */
[----:B------:R-:W-:-:S09]  /*2560*/  ULEA UR5, UR6, UR4, 0x3 ;  /* 0x0000000406057291 */ /* 0x000fd2000f8e18ff */
[----:B------:R-:W1:Y:S02]  /*2570*/  SYNCS.PHASECHK.TRANS64.TRYWAIT P0, [UR5], R3 ;  /* 0x00000003ff0075a7 */ /* 0x000e640008001105 */
[----:B-1----:R-:W-:Y:S05]  /*2580*/  @!P0 BRA `(.L_x_37) ;  /* 0x0000006800d88947 */ /* 0x002fea0003800000 */
.L_x_131:
[----:B------:R-:W-:-:S04]  /*2590*/  UIADD3 UR6, UPT, UPT, UR6, 0x1, URZ ;  /* 0x0000000106067890 */ /* 0x000fc8000fffe0ff */
[----:B------:R-:W-:-:S04]  /*25a0*/  UISETP.NE.AND UP0, UPT, UR6, 0x18, UPT ;  /* 0x000000180600788c */ /* 0x000fc8000bf05270 */
[----:B------:R-:W-:Y:S02]  /*25b0*/  USEL UR7, URZ, 0x1, UP0 ;  /* 0x00000001ff077887 */ /* 0x000fe40008000000 */
[----:B------:R-:W-:-:S04]  /*25c0*/  USEL UR6, UR6, URZ, UP0 ;  /* 0x000000ff06067287 */ /* 0x000fc80008000000 */
[----:B------:R-:W-:Y:S01]  /*25d0*/  ULEA UR5, UR6, UR4, 0x3 ;  /* 0x0000000406057291 */ /* 0x000fe2000f8e18ff */
[----:B------:R-:W-:-:S04]  /*25e0*/  LOP3.LUT R2, R15, UR7, RZ, 0x3c, !PT ;  /* 0x000000070f027c12 */ /* 0x000fc8000f8e3cff */
[----:B-1----:R-:W-:-:S04]  /*25f0*/  SHF.L.U32 R3, R2, 0x1f, RZ ;  /* 0x0000001f02037819 */ /* 0x002fc800000006ff */
[----:B------:R-:W1:Y:S02]  /*2600*/  SYNCS.PHASECHK.TRANS64.TRYWAIT P0, [UR5], R3 ;  /* 0x00000003ff0075a7 */ /* 0x000e640008001105 */
[----:B-1----:R-:W-:Y:S05]  /*2610*/  @!P0 BRA `(.L_x_38) ;  /* 0x0000006800cc8947 */ /* 0x002fea0003800000 */
.L_x_133:
        /* <DEDUP_REMOVED lines=9> */
.L_x_135:
        /* <DEDUP_REMOVED lines=9> */
.L_x_137:
        /* <DEDUP_REMOVED lines=9> */
.L_x_139:
        /* <DEDUP_REMOVED lines=9> */
.L_x_141:
        /* <DEDUP_REMOVED lines=9> */
.L_x_143:
        /* <DEDUP_REMOVED lines=9> */
.L_x_145:
        /* <DEDUP_REMOVED lines=9> */
.L_x_147:
        /* <DEDUP_REMOVED lines=9> */
.L_x_149:
        /* <DEDUP_REMOVED lines=9> */
.L_x_151:
        /* <DEDUP_REMOVED lines=9> */
.L_x_153:
        /* <DEDUP_REMOVED lines=9> */
.L_x_155:
        /* <DEDUP_REMOVED lines=9> */
.L_x_157:
        /* <DEDUP_REMOVED lines=9> */
.L_x_159:
        /* <DEDUP_REMOVED lines=9> */
.L_x_161:
        /* <DEDUP_REMOVED lines=9> */
.L_x_163:
        /* <DEDUP_REMOVED lines=9> */
.L_x_165:
        /* <DEDUP_REMOVED lines=9> */
.L_x_167:
        /* <DEDUP_REMOVED lines=9> */
.L_x_169:
        /* <DEDUP_REMOVED lines=9> */
.L_x_171:
        /* <DEDUP_REMOVED lines=9> */
.L_x_173:
        /* <DEDUP_REMOVED lines=9> */
.L_x_175:
[----:B------:R-:W-:-:S04]  /*31f0*/  UIADD3 UR6, UPT, UPT, UR6, 0x1, URZ ;  /* 0x0000000106067890 */ /* 0x000fc8000fffe0ff */
[----:B------:R-:W-:-:S04]  /*3200*/  UISETP.NE.AND UP0, UPT, UR6, 0x18, UPT ;  /* 0x000000180600788c */ /* 0x000fc8000bf05270 */
[----:B------:R-:W-:Y:S02]  /*3210*/  USEL UR5, URZ, 0x1, UP0 ;  /* 0x00000001ff057887 */ /* 0x000fe40008000000 */
[----:B------:R-:W-:-:S04]  /*3220*/  USEL UR6, UR6, URZ, UP0 ;  /* 0x000000ff06067287 */ /* 0x000fc80008000000 */
[----:B------:R-:W-:Y:S01]  /*3230*/  ULEA UR6, UR6, UR4, 0x3 ;  /* 0x0000000406067291 */ /* 0x000fe2000f8e18ff */
[----:B-1----:R-:W-:-:S04]  /*3240*/  LOP3.LUT R3, R2, UR5, RZ, 0x3c, !PT ;  /* 0x0000000502037c12 */ /* 0x002fc8000f8e3cff */
[----:B------:R-:W-:Y:S01]  /*3250*/  SHF.L.U32 R3, R3, 0x1f, RZ ;  /* 0x0000001f03037819 */ /* 0x000fe200000006ff */
[----:B----4-:R-:W-:-:S07]  /*3260*/  IMAD.U32 R0, RZ, RZ, UR6 ;  /* 0x00000006ff007e24 */ /* 0x010fce000f8e00ff */
.L_x_60:
[----:B-1----:R1:W2:Y:S02]  /*3270*/  SYNCS.PHASECHK.TRANS64.TRYWAIT P0, [R0+URZ], R3 ;  /* 0x00000003000075a7 */ /* 0x0022a400080011ff */
[----:B--2---:R-:W-:Y:S05]  /*3280*/  @!P0 NANOSLEEP.SYNCS 0x989680 ;  /* 0x009896800000895d */ /* 0x004fea0003900000 */
[----:B------:R-:W2:Y:S02]  /*3290*/  @!P0 SYNCS.PHASECHK.TRANS64 P0, [R0+URZ], R3 ;  /* 0x00000003000085a7 */ /* 0x000ea400080010ff */
[----:B--2---:R-:W-:Y:S05]  /*32a0*/  @P0 EXIT ;  /* 0x000000000000094d */ /* 0x004fea0003800000 */
[----:B------:R-:W-:Y:S05]  /*32b0*/  BRA `(.L_x_60) ;  /* 0xfffffffc00ec7947 */ /* 0x000fea000383ffff */
.L_x_18:
[----:B------:R-:W-:-:S04]  /*32c0*/  UISETP.NE.AND UP1, UPT, UR37, URZ, UPT ;  /* 0x000000ff2500728c */ /* 0x000fc8000bf25270 */
[----:B------:R-:W-:-:S09]  /*32d0*/  UISETP.NE.OR UP1, UPT, UR8, 0x1, UP1 ;  /* 0x000000010800788c */ /* 0x000fd20008f25670 */
[----:B------:R-:W-:Y:S05]  /*32e0*/  BRA.U UP1, `(.L_x_61) ;  /* 0x0000000501487547 */ /* 0x000fea000b800000 */
[----:B------:R-:W-:Y:S01]  /*32f0*/  ISETP.NE.AND P2, PT, R2, RZ, PT ;  /* 0x000000ff0200720c */ /* 0x000fe20003f45270 */
[----:B------:R-:W-:Y:S01]  /*3300*/  IMAD.MOV.U32 R12, RZ, RZ, 0x1 ;  /* 0x00000001ff0c7424 */ /* 0x000fe200078e00ff */
[----:B------:R-:W-:Y:S02]  /*3310*/  CS2R R10, SRZ ;  /* 0x00000000000a7805 */ /* 0x000fe4000001ff00 */
[----:B------:R-:W-:Y:S01]  /*3320*/  CS2R R8, SRZ ;  /* 0x0000000000087805 */ /* 0x000fe2000001ff00 */
[----:B------:R-:W-:Y:S01]  /*3330*/  UMOV UR4, 0x400 ;  /* 0x0000040000047882 */ /* 0x000fe20000000000 */
[----:B------:R-:W-:Y:S01]  /*3340*/  UMOV UR6, URZ ;  /* 0x000000ff00067c82 */ /* 0x000fe20008000000 */
[----:B------:R-:W-:-:S12]  /*3350*/  ULEA UR37, UR37, UR4, 0x18 ;  /* 0x0000000425257291 */ /* 0x000fd8000f8ec0ff */
.L_x_65:
[----:B------:R-:W-:Y:S02]  /*3360*/  LEA R0, R8, UR37, 0x3 ;  /* 0x0000002508007c11 */ /* 0x000fe4000f8e18ff */
[----:B------:R-:W-:-:S03]  /*3370*/  SHF.L.U32 R5, R9, 0x1f, RZ ;  /* 0x0000001f09057819 */ /* 0x000fc600000006ff */
[----:B------:R-:W-:Y:S01]  /*3380*/  VIADD R4, R0, 0x220 ;  /* 0x0000022000047836 */ /* 0x000fe20000000000 */
[----:B------:R-:W1:Y:S02]  /*3390*/  SYNCS.PHASECHK.TRANS64.TRYWAIT P0, [R0+URZ+0x210], R5 ;  /* 0x00021005000075a7 */ /* 0x000e6400080011ff */
[----:B-1----:R-:W-:Y:S05]  /*33a0*/  @!P0 BRA `(.L_x_62) ;  /* 0x0000006400788947 */ /* 0x002fea0003800000 */
.L_x_176:
[----:B------:R-:W-:Y:S01]  /*33b0*/  ULEA UR5, UR6, UR37, 0x3 ;  /* 0x0000002506057291 */ /* 0x000fe2000f8e18ff */
[----:B------:R-:W-:Y:S02]  /*33c0*/  PRMT R4, RZ, 0x654, R4 ;  /* 0x00000654ff047816 */ /* 0x000fe40000000004 */
[----:B-1----:R-:W-:Y:S01]  /*33d0*/  SHF.L.U32 R5, R12, 0x1f, RZ ;  /* 0x0000001f0c057819 */ /* 0x002fe200000006ff */
[----:B------:R-:W-:Y:S01]  /*33e0*/  UIADD3 UR4, UPT, UPT, UR5, 0x1b0, URZ ;  /* 0x000001b005047890 */ /* 0x000fe2000fffe0ff */
[----:B------:R1:W-:Y:S05]  /*33f0*/  SYNCS.ARRIVE.TRANS64.RED.A1T0 RZ, [R4+URZ], RZ ;  /* 0x000000ff04ff79a7 */ /* 0x0003ea00081004ff */
[----:B------:R-:W-:Y:S01]  /*3400*/  IMAD.U32 R7, RZ, RZ, UR4 ;  /* 0x00000004ff077e24 */ /* 0x000fe2000f8e00ff */
[----:B------:R-:W2:Y:S04]  /*3410*/  SYNCS.PHASECHK.TRANS64.TRYWAIT P0, [UR5+0x1c0], R5 ;  /* 0x0001c005ff0075a7 */ /* 0x000ea80008001105 */
[----:B------:R-:W-:Y:S01]  /*3420*/  PRMT R6, R2, 0x654, R7 ;  /* 0x0000065402067816 */ /* 0x000fe20000000007 */
[----:B-1----:R-:W-:Y:S01]  /*3430*/  @!P2 IMAD.MOV.U32 R4, RZ, RZ, 0x10 ;  /* 0x00000010ff04a424 */ /* 0x002fe200078e00ff */
[----:B--2---:R-:W-:Y:S06]  /*3440*/  @!P0 BRA `(.L_x_63) ;  /* 0x0000006400648947 */ /* 0x004fec0003800000 */
.L_x_178:
[----:B------:R-:W-:Y:S01]  /*3450*/  ULEA UR4, UR6, UR37, 0x4 ;  /* 0x0000002506047291 */ /* 0x000fe2000f8e20ff */
[----:B------:R-:W-:Y:S01]  /*3460*/  SEL R3, R6, R3, !P2 ;  /* 0x0000000306037207 */ /* 0x000fe20005000000 */
[----:B------:R-:W-:Y:S01]  /*3470*/  UIADD3 UR5, UPT, UPT, UR5, 0x1b0, URZ ;  /* 0x000001b005057890 */ /* 0x000fe2000fffe0ff */
[----:B-1----:R-:W-:Y:S01]  /*3480*/  LEA R0, R11, UR37, 0x3 ;  /* 0x000000250b007c11 */ /* 0x002fe2000f8e18ff */
[----:B------:R-:W-:Y:S01]  /*3490*/  UIADD3 UR4, UPT, UPT, UR4, 0x240, URZ ;  /* 0x0000024004047890 */ /* 0x000fe2000fffe0ff */
[----:B------:R-:W-:Y:S01]  /*34a0*/  SHF.L.U32 R5, R10, 0x1f, RZ ;  /* 0x0000001f0a057819 */ /* 0x000fe200000006ff */
[----:B------:R1:W-:Y:S01]  /*34b0*/  @!P2 SYNCS.ARRIVE.TRANS64.RED RZ, [R3+URZ], R4 ;  /* 0x0000000403ffa9a7 */ /* 0x0003e200080004ff */
[----:B------:R-:W-:Y:S01]  /*34c0*/  UIADD3 UR6, UPT, UPT, UR6, 0x1, URZ ;  /* 0x0000000106067890 */ /* 0x000fe2000fffe0ff */
[----:B------:R-:W-:-:S03]  /*34d0*/  VIADD R8, R8, 0x1 ;  /* 0x0000000108087836 */ /* 0x000fc60000000000 */
[----:B------:R-:W-:Y:S02]  /*34e0*/  UISETP.NE.AND UP0, UPT, UR6, 0x2, UPT ;  /* 0x000000020600788c */ /* 0x000fe4000bf05270 */
[----:B------:R-:W-:Y:S06]  /*34f0*/  UGETNEXTWORKID.BROADCAST [UR4], [UR5] ;  /* 0x00000000040073ca */ /* 0x000fec0008000100 */
[----:B------:R-:W-:Y:S01]  /*3500*/  USEL UR4, URZ, 0x1, UP0 ;  /* 0x00000001ff047887 */ /* 0x000fe20008000000 */
[----:B------:R-:W-:Y:S01]  /*3510*/  ISETP.NE.AND P0, PT, R8, 0x2, PT ;  /* 0x000000020800780c */ /* 0x000fe20003f05270 */
[----:B------:R-:W-:Y:S01]  /*3520*/  USEL UR6, UR6, URZ, UP0 ;  /* 0x000000ff06067287 */ /* 0x000fe20008000000 */
[----:B------:R-:W2:Y:S03]  /*3530*/  SYNCS.PHASECHK.TRANS64.TRYWAIT P1, [R0+URZ+0x1b0], R5 ;  /* 0x0001b005000075a7 */ /* 0x000ea600080211ff */
[----:B------:R-:W-:Y:S01]  /*3540*/  LOP3.LUT R12, R12, UR4, RZ, 0x3c, !PT ;  /* 0x000000040c0c7c12 */ /* 0x000fe2000f8e3cff */
[----:B-12---:R-:W-:Y:S07]  /*3550*/  @!P1 BRA `(.L_x_64) ;  /* 0x0000006400389947 */ /* 0x006fee0003800000 */
.L_x_179:
[C---:B------:R-:W-:Y:S01]  /*3560*/  LEA R4, R11.reuse, UR37, 0x4 ;  /* 0x000000250b047c11 */ /* 0x040fe2000f8e20ff */
[----:B-1----:R-:W-:Y:S01]  /*3570*/  VIADD R0, R0, 0x1c0 ;  /* 0x000001c000007836 */ /* 0x002fe20000000000 */
[----:B------:R-:W-:Y:S01]  /*3580*/  SEL R8, R8, RZ, P0 ;  /* 0x000000ff08087207 */ /* 0x000fe20000000000 */
[----:B------:R-:W-:-:S03]  /*3590*/  VIADD R11, R11, 0x1 ;  /* 0x000000010b0b7836 */ /* 0x000fc60000000000 */
[----:B------:R-:W1:Y:S01]  /*35a0*/  LDS.128 R4, [R4+0x240] ;  /* 0x0002400004047984 */ /* 0x000e620000000c00 */
[----:B------:R-:W-:Y:S02]  /*35b0*/  PRMT R0, RZ, 0x654, R0 ;  /* 0x00000654ff007816 */ /* 0x000fe40000000000 */
[C---:B------:R-:W-:Y:S01]  /*35c0*/  ISETP.NE.AND P1, PT, R11.reuse, 0x2, PT ;  /* 0x000000020b00780c */ /* 0x040fe20003f25270 */
[----:B------:R-:W-:Y:S01]  /*35d0*/  @!PT LDS RZ, [RZ] ;  /* 0x00000000fffff984 */ /* 0x000fe20000000800 */
[----:B------:R-:W-:Y:S01]  /*35e0*/  @!PT LDS RZ, [RZ] ;  /* 0x00000000fffff984 */ /* 0x000fe20000000800 */
[----:B------:R-:W-:Y:S01]  /*35f0*/  @!PT LDS RZ, [RZ] ;  /* 0x00000000fffff984 */ /* 0x000fe20000000800 */
[----:B------:R-:W-:Y:S01]  /*3600*/  @!PT LDS RZ, [RZ] ;  /* 0x00000000fffff984 */ /* 0x000fe20000000800 */
[----:B------:R2:W-:Y:S06]  /*3610*/  MEMBAR.ALL.CTA ;  /* 0x0000000000007992 */ /* 0x0005ec0000008000 */
[----:B--2---:R-:W2:Y:S01]  /*3620*/  FENCE.VIEW.ASYNC.S ;  /* 0x00000000000073c6 */ /* 0x004ea20000000000 */
[----:B------:R-:W-:Y:S01]  /*3630*/  SEL R11, R11, RZ, P1 ;  /* 0x000000ff0b0b7207 */ /* 0x000fe20000800000 */
[----:B--2---:R2:W-:Y:S01]  /*3640*/  SYNCS.ARRIVE.TRANS64.RED.A1T0 RZ, [R0+URZ], RZ ;  /* 0x000000ff00ff79a7 */ /* 0x0045e200081004ff */
[----:B-1----:R-:W-:-:S02]  /*3650*/  LOP3.LUT P3, RZ, R6, 0x1, RZ, 0xc0, !PT ;  /* 0x0000000106ff7812 */ /* 0x002fc4000786c0ff */
[----:B------:R-:W-:-:S04]  /*3660*/  SEL R5, RZ, 0x1, P1 ;  /* 0x00000001ff057807 */ /* 0x000fc80000800000 */
[----:B------:R-:W-:Y:S02]  /*3670*/  LOP3.LUT R10, R10, R5, RZ, 0x3c, !PT ;  /* 0x000000050a0a7212 */ /* 0x000fe400078e3cff */
[----:B--2---:R-:W-:-:S04]  /*3680*/  SEL R0, RZ, 0x1, P0 ;  /* 0x00000001ff007807 */ /* 0x004fc80000000000 */
[----:B------:R-:W-:Y:S01]  /*3690*/  LOP3.LUT R9, R9, R0, RZ, 0x3c, !PT ;  /* 0x0000000009097212 */ /* 0x000fe200078e3cff */
[----:B------:R-:W-:Y:S06]  /*36a0*/  @P3 BRA `(.L_x_65) ;  /* 0xfffffffc002c3947 */ /* 0x000fec000383ffff */
[----:B------:R-:W-:Y:S01]  /*36b0*/  ULEA UR5, UR6, UR37, 0x3 ;  /* 0x0000002506057291 */ /* 0x000fe2000f8e18ff */
[----:B------:R-:W-:-:S08]  /*36c0*/  SHF.L.U32 R3, R12, 0x1f, RZ ;  /* 0x0000001f0c037819 */ /* 0x000fd000000006ff */
[----:B------:R-:W1:Y:S02]  /*36d0*/  SYNCS.PHASECHK.TRANS64 P0, [UR5+0x1c0], R3 ;  /* 0x0001c003ff0075a7 */ /* 0x000e640008001005 */
[----:B-1----:R-:W-:Y:S05]  /*36e0*/  @P0 BRA `(.L_x_66) ;  /* 0x0000000000080947 */ /* 0x002fea0003800000 */
[----:B------:R-:W1:Y:S02]  /*36f0*/  SYNCS.PHASECHK.TRANS64.TRYWAIT P0, [UR5+0x1c0], R3 ;  /* 0x0001c003ff0075a7 */ /* 0x000e640008001105 */
[----:B-1----:R-:W-:Y:S05]  /*3700*/  @!P0 BRA `(.L_x_67) ;  /* 0x0000006000e08947 */ /* 0x002fea0003800000 */
.L_x_66:
[----:B------:R-:W-:-:S04]  /*3710*/  UIADD3 UR4, UPT, UPT, UR6, 0x1, URZ ;  /* 0x0000000106047890 */ /* 0x000fc8000fffe0ff */
[----:B------:R-:W-:-:S04]  /*3720*/  UISETP.NE.AND UP0, UPT, UR4, 0x2, UPT ;  /* 0x000000020400788c */ /* 0x000fc8000bf05270 */
[----:B------:R-:W-:Y:S02]  /*3730*/  USEL UR7, URZ, 0x1, UP0 ;  /* 0x00000001ff077887 */ /* 0x000fe40008000000 */
[----:B------:R-:W-:-:S04]  /*3740*/  USEL UR4, UR4, URZ, UP0 ;  /* 0x000000ff04047287 */ /* 0x000fc80008000000 */
[----:B------:R-:W-:Y:S01]  /*3750*/  ULEA UR4, UR4, UR37, 0x3 ;  /* 0x0000002504047291 */ /* 0x000fe2000f8e18ff */
[----:B-1----:R-:W-:-:S04]  /*3760*/  LOP3.LUT R3, R12, UR7, RZ, 0x3c, !PT ;  /* 0x000000070c037c12 */ /* 0x002fc8000f8e3cff */
[----:B------:R-:W-:-:S04]  /*3770*/  SHF.L.U32 R0, R3, 0x1f, RZ ;  /* 0x0000001f03007819 */ /* 0x000fc800000006ff */
[----:B------:R-:W1:Y:S02]  /*3780*/  SYNCS.PHASECHK.TRANS64 P0, [UR4+0x1c0], R0 ;  /* 0x0001c000ff0075a7 */ /* 0x000e640008001004 */
[----:B-1----:R-:W-:Y:S05]  /*3790*/  @P0 EXIT ;  /* 0x000000000000094d */ /* 0x002fea0003800000 */
[----:B------:R-:W-:Y:S02]  /*37a0*/  SHF.L.U32 R3, R3, 0x1f, RZ ;  /* 0x0000001f03037819 */ /* 0x000fe400000006ff */
[----:B------:R-:W-:-:S07]  /*37b0*/  MOV R0, UR4 ;  /* 0x0000000400007c02 */ /* 0x000fce0008000f00 */
.L_x_68:
[----:B-1----:R1:W2:Y:S02]  /*37c0*/  SYNCS.PHASECHK.TRANS64.TRYWAIT P0, [R0+URZ+0x1c0], R3 ;  /* 0x0001c003000075a7 */ /* 0x0022a400080011ff */
[----:B--2---:R-:W-:Y:S05]  /*37d0*/  @!P0 NANOSLEEP.SYNCS 0x989680 ;  /* 0x009896800000895d */ /* 0x004fea0003900000 */
[----:B------:R-:W2:Y:S02]  /*37e0*/  @!P0 SYNCS.PHASECHK.TRANS64 P0, [R0+URZ+0x1c0], R3 ;  /* 0x0001c003000085a7 */ /* 0x000ea400080010ff */
[----:B--2---:R-:W-:Y:S05]  /*37f0*/  @P0 EXIT ;  /* 0x000000000000094d */ /* 0x004fea0003800000 */
[----:B------:R-:W-:Y:S05]  /*3800*/  BRA `(.L_x_68) ;  /* 0xfffffffc00ec7947 */ /* 0x000fea000383ffff */
.L_x_61:
[----:B------:R-:W-:-:S09]  /*3810*/  UISETP.NE.AND UP1, UPT, UR8, URZ, UPT ;  /* 0x000000ff0800728c */ /* 0x000fd2000bf25270 */
[----:B------:R-:W-:Y:S05]  /*3820*/  BRA.U UP1, `(.L_x_69) ;  /* 0x0000000d01607547 */ /* 0x000fea000b800000 */
[----:B------:R-:W-:Y:S01]  /*3830*/  UMOV UR4, 0x40 ;  /* 0x0000004000047882 */ /* 0x000fe20000000000 */
[----:B------:R-:W-:Y:S01]  /*3840*/  NOP ;  /* 0x0000000000007918 */ /* 0x000fe20000000000 */
[----:B------:R-:W-:Y:S01]  /*3850*/  ULEA UR4, UR37, UR4, 0x18 ;  /* 0x0000000425047291 */ /* 0x000fe2000f8ec0ff */
[----:B------:R-:W-:Y:S02]  /*3860*/  UMOV UR5, 0x400 ;  /* 0x0000040000057882 */ /* 0x000fe40000000000 */
[----:B------:R-:W-:-:S06]  /*3870*/  ULEA UR37, UR37, UR5, 0x18 ;  /* 0x0000000525257291 */ /* 0x000fcc000f8ec0ff */
[----:B------:R-:W1:Y:S02]  /*3880*/  LDS.U8 R0, [UR4+0x1c] ;  /* 0x00001c04ff007984 */ /* 0x000e640008000000 */
[----:B-1----:R-:W-:-:S13]  /*3890*/  ISETP.NE.AND P0, PT, R0, RZ, PT ;  /* 0x000000ff0000720c */ /* 0x002fda0003f05270 */
[----:B------:R-:W-:Y:S05]  /*38a0*/  @P0 BRA `(.L_x_70) ;  /* 0x0000000000580947 */ /* 0x000fea0003800000 */
[----:B------:R-:W-:-:S13]  /*38b0*/  ELECT P0, URZ, PT ;  /* 0x0000000000ff782f */ /* 0x000fda0003800000 */
[----:B------:R-:W-:Y:S05]  /*38c0*/  @!P0 BRA `(.L_x_71) ;  /* 0x0000000000608947 */ /* 0x000fea0003800000 */
[----:B------:R-:W-:Y:S01]  /*38d0*/  UMOV UR5, 0x10 ;  /* 0x0000001000057882 */ /* 0x000fe20000000000 */
[----:B------:R-:W-:Y:S01]  /*38e0*/  HFMA2 R0, -RZ, RZ, 0, 5.9604644775390625e-08 ;  /* 0x00000001ff007431 */ /* 0x000fe200000001ff */
[----:B------:R-:W-:-:S03]  /*38f0*/  MOV R2, 0xffff ;  /* 0x0000ffff00027802 */ /* 0x000fc60000000f00 */
[----:B------:R-:W-:Y:S04]  /*3900*/  DEPBAR.LE SB1, 0x36 ;  /* 0x00009d800000791a */ /* 0x000fe80000000000 */
[----:B------:R-:W1:Y:S02]  /*3910*/  UTCATOMSWS.FIND_AND_SET.ALIGN UP0, UR5, UR5 ;  /* 0x00000005000575e3 */ /* 0x000e640008000800 */
[----:B-1----:R-:W-:Y:S01]  /*3920*/  MOV R3, UR5 ;  /* 0x0000000500037c02 */ /* 0x002fe20008000f00 */
[----:B------:R-:W-:Y:S06]  /*3930*/  BRA.U UP0, `(.L_x_72) ;  /* 0x0000000100187547 */ /* 0x000fec000b800000 */
.L_x_73:
[----:B------:R-:W-:Y:S05]  /*3940*/  NANOSLEEP 0x64 ;  /* 0x000000640000795d */ /* 0x000fea0003800000 */
[----:B------:R-:W-:-:S05]  /*3950*/  UMOV UR5, 0x10 ;  /* 0x0000001000057882 */ /* 0x000fca0000000000 */
[----:B------:R-:W-:Y:S04]  /*3960*/  DEPBAR.LE SB1, 0x36 ;  /* 0x00009d800000791a */ /* 0x000fe80000000000 */
[----:B------:R-:W1:Y:S02]  /*3970*/  UTCATOMSWS.FIND_AND_SET.ALIGN UP0, UR5, UR5 ;  /* 0x00000005000575e3 */ /* 0x000e640008000800 */
[----:B-1----:R-:W-:Y:S01]  /*3980*/  MOV R3, UR5 ;  /* 0x0000000500037c02 */ /* 0x002fe20008000f00 */
[----:B------:R-:W-:Y:S05]  /*3990*/  BRA.U !UP0, `(.L_x_73) ;  /* 0xfffffffd08e87547 */ /* 0x000fea000b83ffff */
.L_x_72:
[-C--:B------:R-:W-:Y:S02]  /*39a0*/  SHF.L.U32 R2, R2, R3.reuse, RZ ;  /* 0x0000000302027219 */ /* 0x080fe400000006ff */
[----:B------:R-:W-:Y:S01]  /*39b0*/  SHF.L.U32 R0, R0, R3, RZ ;  /* 0x0000000300007219 */ /* 0x000fe200000006ff */
[----:B------:R-:W-:Y:S02]  /*39c0*/  IMAD.SHL.U32 R3, R3, 0x20, RZ ;  /* 0x0000002003037824 */ /* 0x000fe400078e00ff */
[----:B------:R1:W-:Y:S04]  /*39d0*/  ATOMS.OR RZ, [UR4+0x14], R2 ;  /* 0x00001402ffff798c */ /* 0x0003e8000b000004 */
[----:B------:R1:W-:Y:S04]  /*39e0*/  ATOMS.OR RZ, [UR4+0x18], R0 ;  /* 0x00001800ffff798c */ /* 0x0003e8000b000004 */
[----:B------:R1:W-:Y:S01]  /*39f0*/  STS [UR37+0x260], R3 ;  /* 0x00026003ff007988 */ /* 0x0003e20008000825 */
[----:B------:R-:W-:Y:S05]  /*3a00*/  BRA `(.L_x_71) ;  /* 0x0000000000107947 */ /* 0x000fea0003800000 */
.L_x_70:
[----:B------:R-:W-:Y:S02]  /*3a10*/  MOV R0, 0xffffffff ;  /* 0xffffffff00007802 */ /* 0x000fe40000000f00 */
[----:B------:R-:W-:-:S03]  /*3a20*/  MOV R2, 0x3a50 ;  /* 0x00003a5000027802 */ /* 0x000fc60000000f00 */
[----:B------:R1:W-:Y:S04]  /*3a30*/  STS [UR37+0x260], R0 ;  /* 0x00026000ff007988 */ /* 0x0003e80008000825 */
[----:B-1-3-5:R-:W-:Y:S05]  /*3a40*/  CALL.REL.NOINC `($__internal_1_$__cuda_sm10x_tcgen05_guardrail_trap_phase_invalid_during_alloc) ;  /* 0x00000064009c7944 */ /* 0x02afea0003c00000 */
.L_x_71:
[----:B------:R-:W-:Y:S05]  /*3a50*/  WARPSYNC.ALL ;  /* 0x0000000000007948 */ /* 0x000fea0003800000 */
[----:B------:R-:W2:Y:S01]  /*3a60*/  S2UR UR6, SR_CgaCtaId ;  /* 0x00000000000679c3 */ /* 0x000ea20000008800 */
[----:B------:R-:W-:Y:S01]  /*3a70*/  UMOV UR4, 0x400 ;  /* 0x0000040000047882 */ /* 0x000fe20000000000 */
[----:B------:R-:W-:-:S06]  /*3a80*/  NOP ;  /* 0x0000000000007918 */ /* 0x000fcc0000000000 */
[----:B------:R-:W-:Y:S06]  /*3a90*/  BAR.ARV 0x6, 0xa0 ;  /* 0x0182800000007b1d */ /* 0x000fec0000002000 */
[----:B------:R-:W4:Y:S01]  /*3aa0*/  LDCU UR7, c[0x0][0x38c] ;  /* 0x00007180ff0777ac */ /* 0x000f220008000800 */
[----:B------:R-:W-:Y:S01]  /*3ab0*/  IMAD.MOV.U32 R11, RZ, RZ, 0x1 ;  /* 0x00000001ff0b7424 */ /* 0x000fe200078e00ff */
[----:B------:R-:W-:Y:S01]  /*3ac0*/  CS2R R8, SRZ ;  /* 0x0000000000087805 */ /* 0x000fe2000001ff00 */
[----:B------:R-:W-:Y:S01]  /*3ad0*/  IMAD.MOV.U32 R10, RZ, RZ, RZ ;  /* 0x000000ffff0a7224 */ /* 0x000fe200078e00ff */
[----:B------:R-:W-:Y:S01]  /*3ae0*/  UMOV UR18, URZ ;  /* 0x000000ff00127c82 */ /* 0x000fe20008000000 */
[----:B------:R-:W-:Y:S01]  /*3af0*/  UMOV UR17, URZ ;  /* 0x000000ff00117c82 */ /* 0x000fe20008000000 */
[----:B------:R-:W-:Y:S01]  /*3b00*/  UMOV UR20, 0x0 ;  /* 0x0000000000147882 */ /* 0x000fe20000000000 */
[----:B------:R-:W-:Y:S01]  /*3b10*/  UMOV UR21, 0x82004a0 ;  /* 0x082004a000157882 */ /* 0x000fe20000000000 */
[----:B--2---:R-:W-:Y:S01]  /*3b20*/  ULEA UR6, UR6, UR4, 0x18 ;  /* 0x0000000406067291 */ /* 0x004fe2000f8ec0ff */
[----:B------:R-:W2:Y:S03]  /*3b30*/  LDCU UR4, c[0x0][0x38c] ;  /* 0x00007180ff0477ac */ /* 0x000ea60008000800 */
[----:B------:R-:W-:-:S02]  /*3b40*/  UIADD3 UR11, UPT, UPT, UR6, 0x8600, URZ ;  /* 0x00008600060b7890 */ /* 0x000fc4000fffe0ff */
[----:B----4-:R-:W-:-:S03]  /*3b50*/  UIADD3 UR7, UPT, UPT, UR7, 0x1f, URZ ;  /* 0x0000001f07077890 */ /* 0x010fc6000fffe0ff */
[----:B-1----:R-:W1:Y:S01]  /*3b60*/  LDS R0, [UR6+0x260] ;  /* 0x00026006ff007984 */ /* 0x002e620008000800 */
[----:B------:R-:W-:Y:S02]  /*3b70*/  UIADD3 UR12, UPT, UPT, UR6, 0x20600, URZ ;  /* 0x00020600060c7890 */ /* 0x000fe4000fffe0ff */
[----:B------:R-:W-:Y:S02]  /*3b80*/  USHF.R.S32.HI UR5, URZ, 0x1f, UR7 ;  /* 0x0000001fff057899 */ /* 0x000fe40008011407 */
[----:B------:R-:W-:Y:S02]  /*3b90*/  USHF.R.U32.HI UR11, URZ, 0x4, UR11 ;  /* 0x00000004ff0b7899 */ /* 0x000fe4000801160b */
[----:B------:R-:W-:Y:S02]  /*3ba0*/  ULEA.HI UR5, UR5, UR7, URZ, 0x5 ;  /* 0x0000000705057291 */ /* 0x000fe4000f8f28ff */
[----:B------:R-:W-:Y:S02]  /*3bb0*/  USHF.R.U32.HI UR12, URZ, 0x4, UR12 ;  /* 0x00000004ff0c7899 */ /* 0x000fe4000801160c */
[----:B------:R-:W-:-:S02]  /*3bc0*/  USHF.R.S32.HI UR5, URZ, 0x5, UR5 ;  /* 0x00000005ff057899 */ /* 0x000fc40008011405 */
[----:B------:R-:W-:Y:S02]  /*3bd0*/  ULOP3.LUT UR11, UR11, 0x3fff, URZ, 0xc0, !UPT ;  /* 0x00003fff0b0b7892 */ /* 0x000fe4000f8ec0ff */
[----:B------:R-:W-:Y:S02]  /*3be0*/  UISETP.LT.AND UP0, UPT, UR5, 0x1, UPT ;  /* 0x000000010500788c */ /* 0x000fe4000bf01270 */
[----:B------:R-:W-:Y:S02]  /*3bf0*/  ULOP3.LUT UR12, UR12, 0x3fff, URZ, 0xc0, !UPT ;  /* 0x00003fff0c0c7892 */ /* 0x000fe4000f8ec0ff */
[----:B------:R-:W-:Y:S02]  /*3c00*/  USEL UR10, UR5, 0x1, !UP0 ;  /* 0x00000001050a7887 */ /* 0x000fe4000c000000 */
[----:B------:R-:W-:Y:S02]  /*3c10*/  ULOP3.LUT UR11, UR11, 0x10000, URZ, 0xfc, !UPT ;  /* 0x000100000b0b7892 */ /* 0x000fe4000f8efcff */
[----:B------:R-:W-:-:S02]  /*3c20*/  ULOP3.LUT UR12, UR12, 0x10000, URZ, 0xfc, !UPT ;  /* 0x000100000c0c7892 */ /* 0x000fc4000f8efcff */
[----:B------:R-:W-:Y:S02]  /*3c30*/  UIADD3 UR10, UPT, UPT, -UR10, URZ, URZ ;  /* 0x000000ff0a0a7290 */ /* 0x000fe4000fffe1ff */
[----:B--2---:R-:W-:Y:S01]  /*3c40*/  UISETP.GE.AND UP3, UPT, UR4, 0x1, UPT ;  /* 0x000000010400788c */ /* 0x004fe2000bf66270 */
[----:B-1----:R-:W-:-:S15]  /*3c50*/  R2UR UR19, R0 ;  /* 0x00000000001372ca */ /* 0x002fde00000e0000 */
.L_x_80:
[----:B------:R-:W-:Y:S02]  /*3c60*/  LEA R0, R10, UR6, 0x3 ;  /* 0x000000060a007c11 */ /* 0x000fe4000f8e18ff */
[----:B------:R-:W-:Y:S02]  /*3c70*/  SHF.L.U32 R5, R9, 0x1f, RZ ;  /* 0x0000001f09057819 */ /* 0x000fe400000006ff */
[----:B------:R-:W-:Y:S01]  /*3c80*/  PLOP3.LUT P0, PT, PT, PT, UP3, 0x80, 0x8 ;  /* 0x000000000008781c */ /* 0x000fe20003f0f038 */
[----:B------:R-:W-:Y:S01]  /*3c90*/  VIADD R3, R0, 0x1c0 ;  /* 0x000001c000037836 */ /* 0x000fe20000000000 */
[----:B-1----:R-:W1:Y:S02]  /*3ca0*/  SYNCS.PHASECHK.TRANS64.TRYWAIT P1, [R0+URZ+0x1b0], R5 ;  /* 0x0001b005000075a7 */ /* 0x002e6400080211ff */
[----:B-1--4-:R-:W-:Y:S09]  /*3cb0*/  @!P1 BRA `(.L_x_74) ;  /* 0x0000005c008c9947 */ /* 0x012ff20003800000 */
.L_x_181:
[----:B------:R-:W-:Y:S01]  /*3cc0*/  LEA R4, R10, UR6, 0x4 ;  /* 0x000000060a047c11 */ /* 0x000fe2000f8e20ff */
[----:B------:R-:W-:Y:S01]  /*3cd0*/  @UP3 ULEA UR4, UR17, UR6, 0x3 ;  /* 0x0000000611043291 */ /* 0x000fe2000f8e18ff */
[----:B------:R-:W-:Y:S01]  /*3ce0*/  PLOP3.LUT P2, PT, PT, PT, PT, 0x80, 0x8 ;  /* 0x000000000008781c */ /* 0x000fe20003f4f070 */
[----:B------:R-:W-:Y:S01]  /*3cf0*/  ULEA UR9, UR18, UR6, 0x3 ;  /* 0x0000000612097291 */ /* 0x000fe2000f8e18ff */
[----:B------:R-:W-:Y:S02]  /*3d00*/  PRMT R3, RZ, 0x654, R3 ;  /* 0x00000654ff037816 */ /* 0x000fe40000000003 */
[----:B-1----:R-:W1:Y:S01]  /*3d10*/  LDS.128 R4, [R4+0x240] ;  /* 0x0002400004047984 */ /* 0x002e620000000c00 */
[----:B------:R-:W-:Y:S02]  /*3d20*/  @P0 SHF.L.U32 R2, R8, 0x1f, RZ ;  /* 0x0000001f08020819 */ /* 0x000fe400000006ff */
[----:B------:R-:W-:Y:S01]  /*3d30*/  SHF.L.U32 R0, R11, 0x1f, RZ ;  /* 0x0000001f0b007819 */ /* 0x000fe200000006ff */
[----:B------:R-:W-:Y:S01]  /*3d40*/  @!PT LDS RZ, [RZ] ;  /* 0x00000000fffff984 */ /* 0x000fe20000000800 */
[----:B------:R-:W-:Y:S01]  /*3d50*/  @!PT LDS RZ, [RZ] ;  /* 0x00000000fffff984 */ /* 0x000fe20000000800 */
[----:B------:R-:W-:Y:S01]  /*3d60*/  @!PT LDS RZ, [RZ] ;  /* 0x00000000fffff984 */ /* 0x000fe20000000800 */
[----:B------:R-:W-:Y:S01]  /*3d70*/  @!PT LDS RZ, [RZ] ;  /* 0x00000000fffff984 */ /* 0x000fe20000000800 */
[----:B------:R2:W-:Y:S06]  /*3d80*/  MEMBAR.ALL.CTA ;  /* 0x0000000000007992 */ /* 0x0005ec0000008000 */
[----:B--2---:R-:W2:Y:S02]  /*3d90*/  FENCE.VIEW.ASYNC.S ;  /* 0x00000000000073c6 */ /* 0x004ea40000000000 */
[----:B--2---:R2:W-:Y:S01]  /*3da0*/  SYNCS.ARRIVE.TRANS64.RED.A1T0 RZ, [R3+URZ], RZ ;  /* 0x000000ff03ff79a7 */ /* 0x0045e200081004ff */
[----:B------:R2:W4:Y:S01]  /*3db0*/  @P0 SYNCS.PHASECHK.TRANS64.TRYWAIT P2, [UR4], R2 ;  /* 0x00000002ff0005a7 */ /* 0x0005220008041104 */
[----:B-1----:R-:W-:Y:S01]  /*3dc0*/  LOP3.LUT P1, RZ, R6, 0x1, RZ, 0xc0, !PT ;  /* 0x0000000106ff7812 */ /* 0x002fe2000782c0ff */
[----:B------:R-:W1:Y:S02]  /*3dd0*/  SYNCS.PHASECHK.TRANS64.TRYWAIT P0, [UR9+0x1f0], R0 ;  /* 0x0001f000ff0075a7 */ /* 0x000e640008001109 */
[----:B-12-4-:R-:W-:Y:S10]  /*3de0*/  @!P0 BRA `(.L_x_75) ;  /* 0x0000005c00548947 */ /* 0x016ff40003800000 */
.L_x_183:
[----:B------:R-:W-:Y:S01]  /*3df0*/  IADD3 R10, PT, PT, R10, 0x1, RZ ;  /* 0x000000010a0a7810 */ /* 0x000fe20007ffe0ff */
[----:B------:R-:W-:Y:S06]  /*3e00*/  BRA.U !UP3, `(.L_x_76) ;  /* 0x000000010b887547 */ /* 0x000fec000b800000 */
[----:B------:R-:W-:Y:S02]  /*3e10*/  ULEA UR8, UR18, UR19, 0x7 ;  /* 0x0000001312087291 */ /* 0x000fe4000f8e38ff */
[----:B------:R-:W-:Y:S01]  /*3e20*/  UPLOP3.LUT UP4, UPT, UPT, UPT, UPT, 0x40, 0x4 ;  /* 0x000000000004789c */ /* 0x000fe20003f8e870 */
[----:B------:R-:W-:Y:S01]  /*3e30*/  UMOV UR16, UR10 ;  /* 0x0000000a00107c82 */ /* 0x000fe20008000000 */
[----:B------:R-:W-:Y:S01]  /*3e40*/  UMOV UR15, UR5 ;  /* 0x00000005000f7c82 */ /* 0x000fe20008000000 */
[----:B------:R-:W-:-:S08]  /*3e50*/  UMOV UR14, UR17 ;  /* 0x00000011000e7c82 */ /* 0x000fd00008000000 */
.L_x_79:
[----:B------:R-:W-:Y:S02]  /*3e60*/  UIADD3 UR16, UPT, UPT, UR16, 0x1, URZ ;  /* 0x0000000110107890 */ /* 0x000fe4000fffe0ff */
[----:B--2---:R-:W-:Y:S02]  /*3e70*/  ULEA UR7, UR14, UR6, 0x3 ;  /* 0x000000060e077291 */ /* 0x004fe4000f8e18ff */
[----:B------:R-:W-:Y:S01]  /*3e80*/  UISETP.NE.AND UP0, UPT, UR16, URZ, UPT ;  /* 0x000000ff1000728c */ /* 0x000fe2000bf05270 */
[----:B----4-:R-:W-:Y:S10]  /*3e90*/  @P2 BRA `(.L_x_77) ;  /* 0x00000000000c2947 */ /* 0x010ff40003800000 */
[----:B-1----:R-:W-:Y:S04]  /*3ea0*/  SHF.L.U32 R3, R8, 0x1f, RZ ;  /* 0x0000001f08037819 */ /* 0x002fe800000006ff */
[----:B------:R-:W1:Y:S02]  /*3eb0*/  SYNCS.PHASECHK.TRANS64.TRYWAIT P0, [UR7], R3 ;  /* 0x00000003ff0075a7 */ /* 0x000e640008001107 */
[----:B-1----:R-:W-:Y:S05]  /*3ec0*/  @!P0 BRA `(.L_x_78) ;  /* 0x0000005c00348947 */ /* 0x002fea0003800000 */
.L_x_77:
[----:B------:R-:W-:Y:S01]  /*3ed0*/  UISETP.NE.AND UP1, UPT, UR15, 0x1, UPT ;  /* 0x000000010f00788c */ /* 0x000fe2000bf25270 */
[----:B------:R-:W-:Y:S01]  /*3ee0*/  PLOP3.LUT P2, PT, PT, PT, PT, 0x80, 0x8 ;  /* 0x000000000008781c */ /* 0x000fe20003f4f070 */
[----:B------:R-:W-:Y:S02]  /*3ef0*/  UIADD3 UR17, UPT, UPT, UR14, 0x1, URZ ;  /* 0x000000010e117890 */ /* 0x000fe4000fffe0ff */
[----:B------:R-:W-:Y:S02]  /*3f00*/  ULEA UR22, UR14, UR12, 0x8 ;  /* 0x0000000c0e167291 */ /* 0x000fe4000f8e40ff */
[----:B------:R-:W-:Y:S01]  /*3f10*/  UISETP.NE.AND UP2, UPT, UR17, 0x18, UPT ;  /* 0x000000181100788c */ /* 0x000fe2000bf45270 */
[----:B------:R-:W-:Y:S01]  /*3f20*/  PLOP3.LUT P0, PT, PT, PT, UP1, 0x80, 0x8 ;  /* 0x000000000008781c */ /* 0x000fe20003f0f018 */
[----:B------:R-:W-:Y:S02]  /*3f30*/  ULEA UR24, UR14, UR11, 0x8 ;  /* 0x0000000b0e187291 */ /* 0x000fe4000f8e40ff */
[----:B------:R-:W-:Y:S02]  /*3f40*/  USEL UR13, URZ, 0x1, UP2 ;  /* 0x00000001ff0d7887 */ /* 0x000fe40009000000 */
[----:B------:R-:W-:Y:S02]  /*3f50*/  USEL UR17, UR17, URZ, UP2 ;  /* 0x000000ff11117287 */ /* 0x000fe40009000000 */
[----:B------:R-:W-:Y:S02]  /*3f60*/  UIADD3 UR7, UPT, UPT, UR7, 0xc0, URZ ;  /* 0x000000c007077890 */ /* 0x000fe4000fffe0ff */
[----:B------:R-:W-:Y:S01]  /*3f70*/  @UP1 ULEA UR4, UR17, UR6, 0x3 ;  /* 0x0000000611041291 */ /* 0x000fe2000f8e18ff */
[----:B------:R-:W-:Y:S01]  /*3f80*/  LOP3.LUT R8, R8, UR13, RZ, 0x3c, !PT ;  /* 0x0000000d08087c12 */ /* 0x000fe2000f8e3cff */
[----:B------:R-:W-:Y:S01]  /*3f90*/  UMOV UR23, 0xc0004010 ;  /* 0xc000401000177882 */ /* 0x000fe20000000000 */
[----:B------:R-:W-:Y:S01]  /*3fa0*/  UMOV UR25, 0xc0004010 ;  /* 0xc000401000197882 */ /* 0x000fe20000000000 */
[----:B------:R-:W-:Y:S01]  /*3fb0*/  UIADD3 UR15, UPT, UPT, UR15, -0x1, URZ ;  /* 0xffffffff0f0f7890 */ /* 0x000fe2000fffe0ff */
[----:B-1----:R-:W-:Y:S01]  /*3fc0*/  @P0 SHF.L.U32 R0, R8, 0x1f, RZ ;  /* 0x0000001f08000819 */ /* 0x002fe200000006ff */
[----:B------:R-:W-:Y:S03]  /*3fd0*/  UMOV UR14, UR17 ;  /* 0x00000011000e7c82 */ /* 0x000fe60008000000 */
[----:B------:R2:W4:Y:S01]  /*3fe0*/  @P0 SYNCS.PHASECHK.TRANS64.TRYWAIT P2, [UR4], R0 ;  /* 0x00000000ff0005a7 */ /* 0x0005220008041104 */
[----:B------:R2:W-:Y:S01]  /*3ff0*/  UTCIMMA gdesc[UR24], gdesc[UR22], tmem[UR8], tmem[UR20], idesc[UR21], UP4 ;  /* 0x00ff1416180075ea */ /* 0x0005e2000a000108 */
[----:B------:R-:W-:Y:S01]  /*4000*/  UPLOP3.LUT UP4, UPT, UPT, UPT, UPT, 0x80, 0x8 ;  /* 0x000000000008789c */ /* 0x000fe20003f8f070 */
[----:B------:R2:W-:Y:S01]  /*4010*/  UTCBAR [UR7], URZ ;  /* 0x000000ff070073e9 */ /* 0x0005e200080000ff */
[----:B------:R-:W-:Y:S09]  /*4020*/  BRA.U UP0, `(.L_x_79) ;  /* 0xfffffffd008c7547 */ /* 0x000ff2000b83ffff */
.L_x_76:
[----:B------:R-:W-:Y:S01]  /*4030*/  UIADD3 UR18, UPT, UPT, UR18, 0x1, URZ ;  /* 0x0000000112127890 */ /* 0x000fe2000fffe0ff */
[C---:B------:R-:W-:Y:S01]  /*4040*/  ISETP.NE.AND P0, PT, R10.reuse, 0x2, PT ;  /* 0x000000020a00780c */ /* 0x040fe20003f05270 */
[----:B------:R-:W-:Y:S02]  /*4050*/  UIADD3 UR9, UPT, UPT, UR9, 0x1d0, URZ ;  /* 0x000001d009097890 */ /* 0x000fe4000fffe0ff */
[----:B------:R-:W-:Y:S01]  /*4060*/  UISETP.NE.AND UP0, UPT, UR18, 0x4, UPT ;  /* 0x000000041200788c */ /* 0x000fe2000bf05270 */
[----:B-12---:R-:W-:Y:S02]  /*4070*/  SEL R0, RZ, 0x1, P0 ;  /* 0x00000001ff007807 */ /* 0x006fe40000000000 */
[----:B------:R-:W-:Y:S01]  /*4080*/  SEL R10, R10, RZ, P0 ;  /* 0x000000ff0a0a7207 */ /* 0x000fe20000000000 */
[----:B------:R-:W-:Y:S01]  /*4090*/  USEL UR4, URZ, 0x1, UP0 ;  /* 0x00000001ff047887 */ /* 0x000fe20008000000 */
[----:B------:R-:W-:Y:S01]  /*40a0*/  LOP3.LUT R9, R9, R0, RZ, 0x3c, !PT ;  /* 0x0000000009097212 */ /* 0x000fe200078e3cff */
[----:B------:R-:W-:Y:S01]  /*40b0*/  USEL UR18, UR18, URZ, UP0 ;  /* 0x000000ff12127287 */ /* 0x000fe20008000000 */
[----:B------:R1:W-:Y:S03]  /*40c0*/  UTCBAR [UR9], URZ ;  /* 0x000000ff090073e9 */ /* 0x0003e600080000ff */
[----:B------:R-:W-:Y:S01]  /*40d0*/  LOP3.LUT R11, R11, UR4, RZ, 0x3c, !PT ;  /* 0x000000040b0b7c12 */ /* 0x000fe2000f8e3cff */
[----:B------:R-:W-:Y:S07]  /*40e0*/  @P1 BRA `(.L_x_80) ;  /* 0xfffffff800dc1947 */ /* 0x000fee000383ffff */
[----:B------:R-:W2:Y:S01]  /*40f0*/  S2UR UR4, SR_CgaCtaId ;  /* 0x00000000000479c3 */ /* 0x000ea20000008800 */
[----:B------:R-:W-:Y:S01]  /*4100*/  ELECT P0, URZ, PT ;  /* 0x0000000000ff782f */ /* 0x000fe20003800000 */
[----:B------:R-:W-:Y:S01]  /*4110*/  IMAD.MOV.U32 R0, RZ, RZ, 0x1 ;  /* 0x00000001ff007424 */ /* 0x000fe200078e00ff */
[----:B------:R-:W-:Y:S01]  /*4120*/  UIADD3 UR6, UPT, UPT, UR6, 0x1f0, URZ ;  /* 0x000001f006067890 */ /* 0x000fe2000fffe0ff */
[----:B------:R-:W-:Y:S01]  /*4130*/  SHF.L.U32 R3, R11, 0x1f, RZ ;  /* 0x0000001f0b037819 */ /* 0x000fe200000006ff */
[----:B------:R-:W-:-:S03]  /*4140*/  UMOV UR5, 0x40 ;  /* 0x0000004000057882 */ /* 0x000fc60000000000 */
[----:B------:R-:W-:Y:S01]  /*4150*/  UVIRTCOUNT.DEALLOC.SMPOOL 0x80 ;  /* 0x000000800000784c */ /* 0x000fe20000000000 */
[----:B--2---:R-:W-:Y:S02]  /*4160*/  ULEA UR4, UR4, UR5, 0x18 ;  /* 0x0000000504047291 */ /* 0x004fe4000f8ec0ff */
[----:B------:R-:W-:-:S07]  /*4170*/  ULEA UR5, UR18, UR6, 0x3 ;  /* 0x0000000612057291 */ /* 0x000fce000f8e18ff */
[----:B------:R2:W-:Y:S02]  /*4180*/  @P0 STS.U8 [UR4+0x1c], R0 ;  /* 0x00001c00ff000988 */ /* 0x0005e40008000004 */
[----:B------:R-:W3:Y:S02]  /*4190*/  SYNCS.PHASECHK.TRANS64.TRYWAIT P0, [UR5], R3 ;  /* 0x00000003ff0075a7 */ /* 0x000ee40008001105 */
[----:B--23--:R-:W-:Y:S05]  /*41a0*/  @!P0 BRA `(.L_x_81) ;  /* 0x0000005800948947 */ /* 0x00cfea0003800000 */
.L_x_186:
[----:B------:R-:W-:-:S04]  /*41b0*/  UIADD3 UR7, UPT, UPT, UR18, 0x1, URZ ;  /* 0x0000000112077890 */ /* 0x000fc8000fffe0ff */
[----:B------:R-:W-:-:S04]  /*41c0*/  UISETP.NE.AND UP0, UPT, UR7, 0x4, UPT ;  /* 0x000000040700788c */ /* 0x000fc8000bf05270 */
[----:B------:R-:W-:Y:S02]  /*41d0*/  USEL UR8, URZ, 0x1, UP0 ;  /* 0x00000001ff087887 */ /* 0x000fe40008000000 */
[----:B------:R-:W-:-:S04]  /*41e0*/  USEL UR7, UR7, URZ, UP0 ;  /* 0x000000ff07077287 */ /* 0x000fc80008000000 */
[----:B------:R-:W-:Y:S01]  /*41f0*/  ULEA UR5, UR7, UR6, 0x3 ;  /* 0x0000000607057291 */ /* 0x000fe2000f8e18ff */
[----:B------:R-:W-:-:S04]  /*4200*/  LOP3.LUT R2, R11, UR8, RZ, 0x3c, !PT ;  /* 0x000000080b027c12 */ /* 0x000fc8000f8e3cff */
[----:B--2---:R-:W-:-:S04]  /*4210*/  SHF.L.U32 R3, R2, 0x1f, RZ ;  /* 0x0000001f02037819 */ /* 0x004fc800000006ff */
[----:B------:R-:W2:Y:S02]  /*4220*/  SYNCS.PHASECHK.TRANS64.TRYWAIT P0, [UR5], R3 ;  /* 0x00000003ff0075a7 */ /* 0x000ea40008001105 */
[----:B--2---:R-:W-:Y:S05]  /*4230*/  @!P0 BRA `(.L_x_82) ;  /* 0x0000005800888947 */ /* 0x004fea0003800000 */
.L_x_188:
        /* <DEDUP_REMOVED lines=9> */
.L_x_190:
[----:B------:R-:W-:-:S04]  /*42d0*/  UIADD3 UR7, UPT, UPT, UR7, 0x1, URZ ;  /* 0x0000000107077890 */ /* 0x000fc8000fffe0ff */
[----:B------:R-:W-:-:S04]  /*42e0*/  UISETP.NE.AND UP0, UPT, UR7, 0x4, UPT ;  /* 0x000000040700788c */ /* 0x000fc8000bf05270 */
[----:B------:R-:W-:Y:S02]  /*42f0*/  USEL UR5, URZ, 0x1, UP0 ;  /* 0x00000001ff057887 */ /* 0x000fe40008000000 */
[----:B------:R-:W-:-:S04]  /*4300*/  USEL UR7, UR7, URZ, UP0 ;  /* 0x000000ff07077287 */ /* 0x000fc80008000000 */
[----:B------:R-:W-:Y:S01]  /*4310*/  ULEA UR7, UR7, UR6, 0x3 ;  /* 0x0000000607077291 */ /* 0x000fe2000f8e18ff */
[----:B--2---:R-:W-:-:S04]  /*4320*/  LOP3.LUT R3, R2, UR5, RZ, 0x3c, !PT ;  /* 0x0000000502037c12 */ /* 0x004fc8000f8e3cff */
[----:B------:R-:W-:-:S04]  /*4330*/  SHF.L.U32 R3, R3, 0x1f, RZ ;  /* 0x0000001f03037819 */ /* 0x000fc800000006ff */
[----:B------:R-:W2:Y:S02]  /*4340*/  SYNCS.PHASECHK.TRANS64.TRYWAIT P0, [UR7], R3 ;  /* 0x00000003ff0075a7 */ /* 0x000ea40008001107 */
[----:B--2---:R-:W-:Y:S05]  /*4350*/  @!P0 BRA `(.L_x_84) ;  /* 0x0000005800708947 */ /* 0x004fea0003800000 */
.L_x_192:
[----:B------:R-:W-:Y:S01]  /*4360*/  NOP ;  /* 0x0000000000007918 */ /* 0x000fe20000000000 */
[----:B--2---:R-:W2:Y:S01]  /*4370*/  LDS R0, [UR4+0x14] ;  /* 0x00001404ff007984 */ /* 0x004ea20008000800 */
[----:B------:R-:W-:Y:S01]  /*4380*/  ULOP3.LUT UR6, UR19, 0xffff, URZ, 0xc0, !UPT ;  /* 0x0000ffff13067892 */ /* 0x000fe2000f8ec0ff */
[----:B------:R-:W-:Y:S01]  /*4390*/  UMOV UR8, 0xffff ;  /* 0x0000ffff00087882 */ /* 0x000fe20000000000 */
[----:B------:R-:W-:Y:S02]  /*43a0*/  UMOV UR5, 0x1 ;  /* 0x0000000100057882 */ /* 0x000fe40000000000 */
[----:B------:R-:W-:-:S04]  /*43b0*/  USHF.R.U32.HI UR6, URZ, 0x5, UR6 ;  /* 0x00000005ff067899 */ /* 0x000fc80008011606 */
[----:B------:R-:W-:Y:S02]  /*43c0*/  USHF.L.U32 UR8, UR8, UR6, URZ ;  /* 0x0000000608087299 */ /* 0x000fe400080006ff */
[----:B------:R-:W-:-:S04]  /*43d0*/  USHF.L.U32 UR5, UR5, UR6, URZ ;  /* 0x0000000605057299 */ /* 0x000fc800080006ff */
[----:B--2---:R-:W-:-:S04]  /*43e0*/  LOP3.LUT R0, R0, UR8, RZ, 0xc0, !PT ;  /* 0x0000000800007c12 */ /* 0x004fc8000f8ec0ff */
[----:B------:R-:W-:-:S13]  /*43f0*/  ISETP.NE.AND P0, PT, R0, UR8, PT ;  /* 0x0000000800007c0c */ /* 0x000fda000bf05270 */
[----:B------:R-:W-:Y:S05]  /*4400*/  @P0 BRA `(.L_x_85) ;  /* 0x0000000000580947 */ /* 0x000fea0003800000 */
[----:B------:R-:W2:Y:S02]  /*4410*/  LDS R0, [UR4+0x18] ;  /* 0x00001804ff007984 */ /* 0x000ea40008000800 */
[----:B--2---:R-:W-:-:S04]  /*4420*/  LOP3.LUT R0, R0, UR5, RZ, 0xc0, !PT ;  /* 0x0000000500007c12 */ /* 0x004fc8000f8ec0ff */
[----:B------:R-:W-:-:S13]  /*4430*/  ISETP.NE.AND P0, PT, R0, UR5, PT ;  /* 0x0000000500007c0c */ /* 0x000fda000bf05270 */
[----:B------:R-:W-:Y:S05]  /*4440*/  @P0 BRA `(.L_x_86) ;  /* 0x00000000003c0947 */ /* 0x000fea0003800000 */
[----:B------:R-:W2:Y:S01]  /*4450*/  S2R R2, SR_LANEID ;  /* 0x0000000000027919 */ /* 0x000ea20000000000 */
[----:B------:R-:W-:Y:S01]  /*4460*/  ULOP3.LUT UR8, URZ, UR8, URZ, 0x33, !UPT ;  /* 0x00000008ff087292 */ /* 0x000fe2000f8e33ff */
[----:B------:R-:W-:Y:S01]  /*4470*/  LOP3.LUT R4, RZ, UR5, RZ, 0x33, !PT ;  /* 0x00000005ff047c12 */ /* 0x000fe2000f8e33ff */
[----:B------:R-:W-:Y:S02]  /*4480*/  VOTEU.ANY UR7, UPT, PT ;  /* 0x0000000000077886 */ /* 0x000fe400038e0100 */
[----:B------:R-:W-:Y:S01]  /*4490*/  UFLO.U32 UR7, UR7 ;  /* 0x00000007000772bd */ /* 0x000fe200080e0000 */
[----:B------:R-:W3:Y:S01]  /*44a0*/  REDUX UR5, R4 ;  /* 0x00000000040573c4 */ /* 0x000ee20000000000 */
[----:B------:R-:W-:-:S06]  /*44b0*/  IMAD.U32 R0, RZ, RZ, UR8 ;  /* 0x00000008ff007e24 */ /* 0x000fcc000f8e00ff */
[----:B------:R1:W-:Y:S01]  /*44c0*/  UTCATOMSWS.AND URZ, UR8 ;  /* 0x0000000800ff79e3 */ /* 0x0003e20008000000 */
[----:B------:R-:W4:Y:S01]  /*44d0*/  REDUX UR6, R0 ;  /* 0x00000000000673c4 */ /* 0x000f220000000000 */
[----:B--2---:R-:W-:Y:S01]  /*44e0*/  ISETP.EQ.U32.AND P0, PT, R2, UR7, PT ;  /* 0x0000000702007c0c */ /* 0x004fe2000bf02070 */
[----:B---3--:R-:W-:Y:S01]  /*44f0*/  IMAD.U32 R2, RZ, RZ, UR5 ;  /* 0x00000005ff027e24 */ /* 0x008fe2000f8e00ff */
[----:B----4-:R-:W-:-:S11]  /*4500*/  MOV R3, UR6 ;  /* 0x0000000600037c02 */ /* 0x010fd60008000f00 */
[----:B------:R1:W-:Y:S04]  /*4510*/  @P0 ATOMS.AND RZ, [UR4+0x14], R3 ;  /* 0x00001403ffff098c */ /* 0x0003e8000a800004 */
[----:B------:R1:W-:Y:S01]  /*4520*/  @P0 ATOMS.AND RZ, [UR4+0x18], R2 ;  /* 0x00001802ffff098c */ /* 0x0003e2000a800004 */
[----:B------:R-:W-:Y:S05]  /*4530*/  BRA `(.L_x_87) ;  /* 0x0000000000147947 */ /* 0x000fea0003800000 */
.L_x_86:
[----:B------:R-:W-:Y:S02]  /*4540*/  MOV R2, 0x4560 ;  /* 0x0000456000027802 */ /* 0x000fe40000000f00 */
[----:B-1--45:R-:W-:Y:S05]  /*4550*/  CALL.REL.NOINC `($__internal_0_$__cuda_sm10x_tcgen05_guardrail_trap_col_being_dealloced_not_returned_by_alloc) ;  /* 0x0000005800cc7944 */ /* 0x032fea0003c00000 */
[----:B------:R-:W-:Y:S05]  /*4560*/  BRA `(.L_x_87) ;  /* 0x0000000000087947 */ /* 0x000fea0003800000 */
.L_x_85:
[----:B------:R-:W-:Y:S02]  /*4570*/  MOV R2, 0x4590 ;  /* 0x0000459000027802 */ /* 0x000fe40000000f00 */
[----:B-1--45:R-:W-:Y:S05]  /*4580*/  CALL.REL.NOINC `($__internal_2_$__cuda_sm10x_tcgen05_guardrail_trap_unallocated_columns_being_dealloced) ;  /* 0x0000005800d87944 */ /* 0x032fea0003c00000 */
.L_x_87:
[----:B------:R-:W-:Y:S01]  /*4590*/  NOP ;  /* 0x0000000000007918 */ /* 0x000fe20000000000 */
[----:B-1----:R-:W-:Y:S05]  /*45a0*/  EXIT ;  /* 0x000000000000794d */ /* 0x002fea0003800000 */
.L_x_69:
[----:B------:R-:W-:-:S09]  /*45b0*/  UISETP.NE.OR UP2, UPT, UR8, 0x3, !UP2 ;  /* 0x000000030800788c */ /* 0x000fd2000d745670 */
[----:B------:R-:W-:Y:S05]  /*45c0*/  BRA.U UP2, `(.L_x_88) ;  /* 0x0000000d02407547 */ /* 0x000fea000b800000 */
[----:B------:R-:W1:Y:S01]  /*45d0*/  LDC R0, c[0x0][0xb30] ;  /* 0x0002cc00ff007b82 */ /* 0x000e620000000800 */
[----:B------:R-:W2:Y:S01]  /*45e0*/  LDCU.64 UR8, c[0x0][0x888] ;  /* 0x00011100ff0877ac */ /* 0x000ea20008000a00 */
[----:B------:R-:W-:Y:S02]  /*45f0*/  HFMA2 R29, -RZ, RZ, 0, 0 ;  /* 0x00000000ff1d7431 */ /* 0x000fe400000001ff */
[----:B------:R-:W-:Y:S01]  /*4600*/  IMAD.MOV.U32 R31, RZ, RZ, 0x1 ;  /* 0x00000001ff1f7424 */ /* 0x000fe200078e00ff */
[----:B------:R-:W-:Y:S01]  /*4610*/  MOV R23, 0x2000 ;  /* 0x0000200000177802 */ /* 0x000fe20000000f00 */
[----:B------:R-:W4:Y:S01]  /*4620*/  LDCU.64 UR4, c[0x0][0x890] ;  /* 0x00011200ff0477ac */ /* 0x000f220008000a00 */
[----:B------:R-:W-:Y:S01]  /*4630*/  IMAD.MOV.U32 R30, RZ, RZ, RZ ;  /* 0x000000ffff1e7224 */ /* 0x000fe200078e00ff */
[----:B------:R-:W3:Y:S01]  /*4640*/  LDC R19, c[0x0][0x370] ;  /* 0x0000dc00ff137b82 */ /* 0x000ee20000000800 */
[----:B------:R-:W-:Y:S01]  /*4650*/  UMOV UR7, 0x400 ;  /* 0x0000040000077882 */ /* 0x000fe20000000000 */
[----:B------:R-:W-:-:S02]  /*4660*/  UPLOP3.LUT UP1, UPT, UPT, UPT, UPT, 0x40, 0x4 ;  /* 0x000000000004789c */ /* 0x000fc40003f2e870 */
[----:B------:R-:W-:-:S04]  /*4670*/  ULEA UR7, UR37, UR7, 0x18 ;  /* 0x0000000725077291 */ /* 0x000fc8000f8ec0ff */
[----:B------:R-:W3:Y:S01]  /*4680*/  LDC R2, c[0x0][0xb0c] ;  /* 0x0002c300ff027b82 */ /* 0x000ee20000000800 */
[----:B------:R-:W-:Y:S02]  /*4690*/  UIADD3 UR13, UPT, UPT, UR7, 0x188, URZ ;  /* 0x00000188070d7890 */ /* 0x000fe4000fffe0ff */
[----:B--2---:R-:W-:Y:S02]  /*46a0*/  UISETP.NE.U32.AND UP2, UPT, UR8, URZ, UPT ;  /* 0x000000ff0800728c */ /* 0x004fe4000bf45070 */
[----:B------:R-:W-:Y:S02]  /*46b0*/  UIADD3 UR17, UPT, UPT, UR7, 0x180, URZ ;  /* 0x0000018007117890 */ /* 0x000fe4000fffe0ff */
[----:B----4-:R-:W-:Y:S01]  /*46c0*/  UISETP.NE.U32.AND UP3, UPT, UR4, URZ, UPT ;  /* 0x000000ff0400728c */ /* 0x010fe2000bf65070 */
[----:B------:R-:W2:Y:S01]  /*46d0*/  LDC R18, c[0x0][0xb20] ;  /* 0x0002c800ff127b82 */ /* 0x000ea20000000800 */
[----:B-1----:R-:W-:Y:S01]  /*46e0*/  ISETP.NE.AND P1, PT, R0, 0x1, PT ;  /* 0x000000010000780c */ /* 0x002fe20003f25270 */
[----:B------:R-:W-:-:S02]  /*46f0*/  UISETP.NE.AND.EX UP2, UPT, UR9, URZ, UPT, UP2 ;  /* 0x000000ff0900728c */ /* 0x000fc4000bf45320 */
[----:B------:R-:W-:Y:S02]  /*4700*/  UPRMT UR13, UR37, 0x654, UR13 ;  /* 0x00000654250d7896 */ /* 0x000fe4000800000d */
[----:B------:R-:W-:Y:S02]  /*4710*/  UISETP.NE.AND.EX UP3, UPT, UR5, URZ, UPT, UP3 ;  /* 0x000000ff0500728c */ /* 0x000fe4000bf65330 */
[----:B------:R-:W1:Y:S08]  /*4720*/  LDC.64 R32, c[0x0][0x348] ;  /* 0x0000d200ff207b82 */ /* 0x000e700000000a00 */
[----:B------:R-:W4:Y:S08]  /*4730*/  LDC.64 R16, c[0x0][0xb10] ;  /* 0x0002c400ff107b82 */ /* 0x000f300000000a00 */
[----:B------:R-:W1:Y:S08]  /*4740*/  LDC.64 R6, c[0x0][0xb18] ;  /* 0x0002c600ff067b82 */ /* 0x000e700000000a00 */
[----:B------:R-:W1:Y:S08]  /*4750*/  LDC.64 R4, c[0x0][0xb28] ;  /* 0x0002ca00ff047b82 */ /* 0x000e700000000a00 */
[----:B--23--:R-:W1:Y:S02]  /*4760*/  LDC R22, c[0x0][0x374] ;  /* 0x0000dd00ff167b82 */ /* 0x00ce640000000800 */
.L_x_97:
[C---:B------:R-:W-:Y:S02]  /*4770*/  LEA R0, R30.reuse, UR7, 0x3 ;  /* 0x000000071e007c11 */ /* 0x040fe4000f8e18ff */
[----:B------:R-:W-:Y:S02]  /*4780*/  SHF.L.U32 R3, R29, 0x1f, RZ ;  /* 0x0000001f1d037819 */ /* 0x000fe400000006ff */
[----:B------:R-:W-:Y:S02]  /*4790*/  LEA R24, R30, UR7, 0x4 ;  /* 0x000000071e187c11 */ /* 0x000fe4000f8e20ff */
[----:B--2---:R-:W2:Y:S02]  /*47a0*/  SYNCS.PHASECHK.TRANS64.TRYWAIT P0, [R0+URZ+0x1b0], R3 ;  /* 0x0001b003000075a7 */ /* 0x004ea400080011ff */
[----:B--2---:R-:W-:Y:S05]  /*47b0*/  @!P0 BRA `(.L_x_89) ;  /* 0x0000005400708947 */ /* 0x004fea0003800000 */
.L_x_193:
[----:B------:R-:W-:Y:S01]  /*47c0*/  ISETP.GE.AND P0, PT, R72, 0x1, PT ;  /* 0x000000014800780c */ /* 0x000fe20003f06270 */
[----:B------:R-:W3:Y:S01]  /*47d0*/  LDS.128 R24, [R24+0x240] ;  /* 0x0002400018187984 */ /* 0x000ee20000000c00 */
[----:B--2---:R-:W-:Y:S01]  /*47e0*/  VIADD R0, R0, 0x1c0 ;  /* 0x000001c000007836 */ /* 0x004fe20000000000 */
[----:B------:R-:W-:Y:S01]  /*47f0*/  @!PT LDS RZ, [RZ] ;  /* 0x00000000fffff984 */ /* 0x000fe20000000800 */
[----:B------:R-:W-:Y:S01]  /*4800*/  @!PT LDS RZ, [RZ] ;  /* 0x00000000fffff984 */ /* 0x000fe20000000800 */
[----:B------:R-:W-:Y:S01]  /*4810*/  @!PT LDS RZ, [RZ] ;  /* 0x00000000fffff984 */ /* 0x000fe20000000800 */
[----:B------:R-:W-:Y:S01]  /*4820*/  @!PT LDS RZ, [RZ] ;  /* 0x00000000fffff984 */ /* 0x000fe20000000800 */
[----:B------:R2:W-:Y:S06]  /*4830*/  MEMBAR.ALL.CTA ;  /* 0x0000000000007992 */ /* 0x0005ec0000008000 */
[----:B--2---:R-:W2:Y:S01]  /*4840*/  FENCE.VIEW.ASYNC.S ;  /* 0x00000000000073c6 */ /* 0x004ea20000000000 */
[----:B------:R-:W-:Y:S04]  /*4850*/  PRMT R0, RZ, 0x654, R0 ;  /* 0x00000654ff007816 */ /* 0x000fe80000000000 */
[----:B--2---:R2:W-:Y:S01]  /*4860*/  SYNCS.ARRIVE.TRANS64.RED.A1T0 RZ, [R0+URZ], RZ ;  /* 0x000000ff00ff79a7 */ /* 0x0045e200081004ff */
[----:B---3--:R-:W-:Y:S11]  /*4870*/  LOP3.LUT P3, RZ, R26, 0x1, RZ, 0xc0, !PT ;  /* 0x000000011aff7812 */ /* 0x008ff6000786c0ff */
[----:B------:R-:W-:Y:S02]  /*4880*/  @!UPT UIADD3 URZ, UPT, UPT, URZ, URZ, URZ ;  /* 0x000000fffffff290 */ /* 0x000fe4000fffe0ff */
[----:B------:R-:W-:Y:S02]  /*4890*/  @P3 MOV R13, R24 ;  /* 0x00000018000d3202 */ /* 0x000fe40000000f00 */
[----:B------:R-:W-:Y:S01]  /*48a0*/  @P3 LOP3.LUT R8, R25, 0xffff, RZ, 0xc0, !PT ;  /* 0x0000ffff19083812 */ /* 0x000fe200078ec0ff */
[----:B--2---:R-:W-:Y:S06]  /*48b0*/  @!P0 BRA `(.L_x_90) ;  /* 0x0000000000a48947 */ /* 0x004fec0003800000 */
[----:B-1----:R-:W-:Y:S01]  /*48c0*/  IMAD.HI.U32 R35, R22, R7, RZ ;  /* 0x0000000716237227 */ /* 0x002fe200078e00ff */
[----:B------:R-:W-:Y:S02]  /*48d0*/  ISETP.NE.AND P0, PT, R6, 0x1, PT ;  /* 0x000000010600780c */ /* 0x000fe40003f05270 */
[----:B------:R-:W-:Y:S01]  /*48e0*/  ISETP.NE.AND P2, PT, R72, 0x1, PT ;  /* 0x000000014800780c */ /* 0x000fe20003f45270 */
[----:B----4-:R-:W-:Y:S01]  /*48f0*/  IMAD.HI.U32 R34, R19, R16, RZ ;  /* 0x0000001013227227 */ /* 0x010fe200078e00ff */
[----:B------:R-:W-:Y:S02]  /*4900*/  SHF.R.U32.HI R35, RZ, R18, R35 ;  /* 0x00000012ff237219 */ /* 0x000fe40000011623 */
[----:B------:R-:W-:Y:S01]  /*4910*/  ISETP.NE.AND P4, PT, R2, 0x1, PT ;  /* 0x000000010200780c */ /* 0x000fe20003f85270 */
[----:B------:R-:W-:Y:S01]  /*4920*/  IMAD.HI.U32 R36, R13, R16, RZ ;  /* 0x000000100d247227 */ /* 0x000fe200078e00ff */
[----:B------:R-:W-:Y:S02]  /*4930*/  SHF.R.U32.HI R34, RZ, R17, R34 ;  /* 0x00000011ff227219 */ /* 0x000fe40000011622 */
[----:B------:R-:W-:Y:S01]  /*4940*/  SEL R3, R22, R35, !P0 ;  /* 0x0000002316037207 */ /* 0x000fe20004000000 */
[C---:B------:R-:W-:Y:S01]  /*4950*/  IMAD.HI.U32 R35, R8.reuse, R7, RZ ;  /* 0x0000000708237227 */ /* 0x040fe200078e00ff */
[----:B------:R-:W-:Y:S02]  /*4960*/  SEL R11, R19, R34, !P4 ;  /* 0x00000022130b7207 */ /* 0x000fe40006000000 */
[----:B------:R-:W-:Y:S01]  /*4970*/  SHF.R.U32.HI R36, RZ, R17, R36 ;  /* 0x00000011ff247219 */ /* 0x000fe20000011624 */
[----:B------:R-:W-:Y:S01]  /*4980*/  IMAD.HI.U32 R38, R3, R4, RZ ;  /* 0x0000000403267227 */ /* 0x000fe200078e00ff */
[----:B------:R-:W-:Y:S03]  /*4990*/  SHF.R.U32.HI R35, RZ, R18, R35 ;  /* 0x00000012ff237219 */ /* 0x000fe60000011623 */
[----:B------:R-:W-:Y:S01]  /*49a0*/  IMAD.HI.U32 R34, R11, R4, RZ ;  /* 0x000000040b227227 */ /* 0x000fe200078e00ff */
[----:B------:R-:W-:Y:S02]  /*49b0*/  @P2 SHF.R.U32.HI R3, RZ, R5, R38 ;  /* 0x00000005ff032219 */ /* 0x000fe40000011626 */
[----:B------:R-:W-:Y:S02]  /*49c0*/  SEL R9, R8, R35, !P0 ;  /* 0x0000002308097207 */ /* 0x000fe40004000000 */
[----:B------:R-:W-:Y:S01]  /*49d0*/  @P2 SHF.R.U32.HI R11, RZ, R5, R34 ;  /* 0x00000005ff0b2219 */ /* 0x000fe20000011622 */
[C---:B------:R-:W-:Y:S01]  /*49e0*/  IMAD R10, R72.reuse, R3, RZ ;  /* 0x00000003480a7224 */ /* 0x040fe200078e02ff */
[----:B------:R-:W-:Y:S01]  /*49f0*/  SEL R3, R13, R36, !P4 ;  /* 0x000000240d037207 */ /* 0x000fe20006000000 */
[C---:B------:R-:W-:Y:S03]  /*4a00*/  IMAD.HI.U32 R14, R9.reuse, R4, RZ ;  /* 0x00000004090e7227 */ /* 0x040fe600078e00ff */
[----:B------:R-:W-:Y:S01]  /*4a10*/  ISETP.GE.AND P0, PT, R9, R10, PT ;  /* 0x0000000a0900720c */ /* 0x000fe20003f06270 */
[C---:B------:R-:W-:Y:S01]  /*4a20*/  IMAD R12, R72.reuse, R11, RZ ;  /* 0x0000000b480c7224 */ /* 0x040fe200078e02ff */
[-C--:B------:R-:W-:Y:S04]  /*4a30*/  SHF.R.U32.HI R14, RZ, R5.reuse, R14 ;  /* 0x00000005ff0e7219 */ /* 0x080fe8000001160e */
[----:B------:R-:W-:Y:S02]  /*4a40*/  ISETP.GE.OR P0, PT, R3, R12, P0 ;  /* 0x0000000c0300720c */ /* 0x000fe40000706670 */
[----:B------:R-:W-:Y:S05]  /*4a50*/  SEL R15, R9, R14, !P2 ;  /* 0x0000000e090f7207 */ /* 0x000fea0005000000 */
[----:B------:R-:W-:Y:S04]  /*4a60*/  IMAD.MOV R14, RZ, RZ, -R15 ;  /* 0x000000ffff0e7224 */ /* 0x000fe800078e0a0f */
[----:B------:R-:W-:Y:S02]  /*4a70*/  IMAD R14, R72, R14, R9 ;  /* 0x0000000e480e7224 */ /* 0x000fe400078e0209 */
[C---:B------:R-:W-:Y:S05]  /*4a80*/  @!P0 IMAD.HI.U32 R10, R3.reuse, R4, RZ ;  /* 0x00000004030a8227 */ /* 0x040fea00078e00ff */
[----:B------:R-:W-:Y:S04]  /*4a90*/  @!P0 SHF.R.U32.HI R10, RZ, R5, R10 ;  /* 0x00000005ff0a8219 */ /* 0x000fe8000001160a */
[----:B------:R-:W-:Y:S01]  /*4aa0*/  @!P0 SEL R0, R3, R10, !P2 ;  /* 0x0000000a03008207 */ /* 0x000fe20005000000 */
[----:B------:R-:W-:Y:S03]  /*4ab0*/  IMAD.MOV R10, RZ, RZ, -R3 ;  /* 0x000000ffff0a7224 */ /* 0x000fe600078e0a03 */
[----:B------:R-:W-:Y:S01]  /*4ac0*/  @!P0 IADD3 R15, PT, PT, R15, -R0, RZ ;  /* 0x800000000f0f8210 */ /* 0x000fe20007ffe0ff */
[----:B------:R-:W-:Y:S01]  /*4ad0*/  @!P0 IMAD R0, R11, R14, R0 ;  /* 0x0000000e0b008224 */ /* 0x000fe200078e0200 */
[----:B------:R-:W-:Y:S01]  /*4ae0*/  IADD3 R11, PT, PT, -R9, RZ, RZ ;  /* 0x000000ff090b7210 */ /* 0x000fe20007ffe1ff */
[----:B------:R-:W-:Y:S02]  /*4af0*/  IMAD R13, R2, R10, R13 ;  /* 0x0000000a020d7224 */ /* 0x000fe400078e020d */
[----:B------:R-:W-:Y:S02]  /*4b00*/  @!P0 IMAD R9, R15, R72, R3 ;  /* 0x000000480f098224 */ /* 0x000fe400078e0203 */
[----:B------:R-:W-:Y:S02]  /*4b10*/  @!P0 IMAD.MOV.U32 R3, RZ, RZ, R0 ;  /* 0x000000ffff038224 */ /* 0x000fe400078e0000 */
[----:B------:R-:W-:Y:S02]  /*4b20*/  IMAD R8, R6, R11, R8 ;  /* 0x0000000b06087224 */ /* 0x000fe400078e0208 */
[----:B------:R-:W-:Y:S02]  /*4b30*/  IMAD R13, R3, R2, R13 ;  /* 0x00000002030d7224 */ /* 0x000fe400078e020d */
[----:B------:R-:W-:Y:S02]  /*4b40*/  IMAD R8, R9, R6, R8 ;  /* 0x0000000609087224 */ /* 0x000fe400078e0208 */
.L_x_90:
[----:B------:R-:W-:Y:S05]  /*4b50*/  BRA.U UP1, `(.L_x_91) ;  /* 0x0000000101107547 */ /* 0x000fea000b800000 */
[----:B------:R-:W-:Y:S04]  /*4b60*/  MOV R0, UR6 ;  /* 0x0000000600007c02 */ /* 0x000fe80008000f00 */
[----:B------:R-:W-:Y:S04]  /*4b70*/  SHF.L.U32 R3, R0, 0x1f, RZ ;  /* 0x0000001f00037819 */ /* 0x000fe800000006ff */
[----:B------:R-:W2:Y:S02]  /*4b80*/  SYNCS.PHASECHK.TRANS64.TRYWAIT P0, [UR7+0x1a8], R3 ;  /* 0x0001a803ff0075a7 */ /* 0x000ea40008001107 */
[----:B--2---:R-:W-:Y:S05]  /*4b90*/  @!P0 BRA `(.L_x_92) ;  /* 0x00000050008c8947 */ /* 0x004fea0003800000 */
.L_x_91:
[----:B------:R-:W-:Y:S02]  /*4ba0*/  R2UR UR19, R21 ;  /* 0x00000000151372ca */ /* 0x000fe400000e0000 */
[----:B------:R-:W-:Y:S02]  /*4bb0*/  R2UR UR18, R20 ;  /* 0x00000000141272ca */ /* 0x000fe400000e0000 */
[----:B------:R-:W-:Y:S02]  /*4bc0*/  ISETP.NE.U32.AND P2, PT, RZ, UR4, PT ;  /* 0x00000004ff007c0c */ /* 0x000fe4000bf45070 */
[----:B------:R-:W-:Y:S02]  /*4bd0*/  SHF.L.U32 R12, R31, 0x1f, RZ ;  /* 0x0000001f1f0c7819 */ /* 0x000fe400000006ff */
[----:B------:R-:W-:Y:S05]  /*4be0*/  ISETP.NE.AND.EX P2, PT, RZ, UR5, PT, P2 ;  /* 0x00000005ff007c0c */ /* 0x000fea000bf45320 */
[----:B------:R-:W-:Y:S02]  /*4bf0*/  USHF.L.U32 UR19, UR19, 0x7, URZ ;  /* 0x0000000713137899 */ /* 0x000fe400080006ff */
[----:B------:R-:W-:Y:S01]  /*4c00*/  USHF.L.U32 UR18, UR18, 0x7, URZ ;  /* 0x0000000712127899 */ /* 0x000fe200080006ff */
[----:B------:R-:W-:Y:S11]  /*4c10*/  BRA.U !UP3, `(.L_x_93) ;  /* 0x000000010b347547 */ /* 0x000ff6000b800000 */
[----:B------:R-:W-:Y:S01]  /*4c20*/  UPLOP3.LUT UP0, UPT, UPT, UPT, UP2, 0x80, 0x8 ;  /* 0x000000000008789c */ /* 0x000fe20003f0f020 */
[----:B--2---:R-:W-:Y:S02]  /*4c30*/  HFMA2 R0, -RZ, RZ, 0, 5.9604644775390625e-08 ;  /* 0x00000001ff007431 */ /* 0x004fe400000001ff */
[----:B------:R-:W-:Y:S03]  /*4c40*/  IMAD.MOV.U32 R151, RZ, RZ, 0x1 ;  /* 0x00000001ff977424 */ /* 0x000fe600078e00ff */
[----:B------:R-:W-:Y:S05]  /*4c50*/  PLOP3.LUT P0, PT, PT, PT, UP0, 0x80, 0x8 ;  /* 0x000000000008781c */ /* 0x000fea0003f0f008 */
[----:B------:R-:W2:Y:S01]  /*4c60*/  @UP0 LDCU.64 UR10, c[0x0][0x888] ;  /* 0x00011100ff0a07ac */ /* 0x000ea20008000a00 */
[----:B------:R-:W-:Y:S07]  /*4c70*/  @UP0 UIMAD UR8, UR36, UR4, URZ ;  /* 0x00000004240802a4 */ /* 0x000fee000f8e02ff */
[----:B------:R-:W-:Y:S01]  /*4c80*/  @!P0 PRMT R151, R0, 0x7610, R151 ;  /* 0x0000761000978816 */ /* 0x000fe20000000097 */
[----:B--2---:R-:W-:Y:S03]  /*4c90*/  @UP0 UIMAD.WIDE UR10, UR8, 0x4, UR10 ;  /* 0x00000004080a08a5 */ /* 0x004fe6000f8e020a */
[----:B------:R-:W2:Y:S03]  /*4ca0*/  @!UP0 LDCU UR8, c[0x0][0x880] ;  /* 0x00011000ff0887ac */ /* 0x000ea60008000800 */
[----:B------:R-:W-:Y:S01]  /*4cb0*/  IMAD.U32 R10, RZ, RZ, UR10 ;  /* 0x0000000aff0a7e24 */ /* 0x000fe2000f8e00ff */
[----:B------:R-:W-:Y:S05]  /*4cc0*/  MOV R11, UR11 ;  /* 0x0000000b000b7c02 */ /* 0x000fea0008000f00 */
[----:B-----5:R3:W5:Y:S02]  /*4cd0*/  @P0 LDG.E R82, desc[UR46][R10.64] ;  /* 0x0000002e0a520981 */ /* 0x020764000c1e1900 */
[----:B--23--:R-:W-:Y:S07]  /*4ce0*/  @!P0 IMAD.U32 R82, RZ, RZ, UR8 ;  /* 0x00000008ff528e24 */ /* 0x00cfee000f8e00ff */
.L_x_93:
[----:B-----5:R-:W-:Y:S01]  /*4cf0*/  @!P2 ISETP.EQ.AND P0, PT, R82, RZ, PT ;  /* 0x000000ff5200a20c */ /* 0x020fe20003f02270 */
[----:B------:R-:W-:Y:S01]  /*4d00*/  @!UPT UIADD3 URZ, UPT, UPT, URZ, URZ, URZ ;  /* 0x000000fffffff290 */ /* 0x000fe2000fffe0ff */
[----:B------:R-:W-:Y:S11]  /*4d10*/  @!P2 BRA `(.L_x_94) ;  /* 0x000000000014a947 */ /* 0x000ff60003800000 */
[----:B------:R-:W-:Y:S02]  /*4d20*/  LOP3.LUT P2, RZ, R151, 0xff, RZ, 0xc0, !PT ;  /* 0x000000ff97ff7812 */ /* 0x000fe4000784c0ff */
[----:B------:R-:W-:Y:S04]  /*4d30*/  PLOP3.LUT P0, PT, PT, PT, UP0, 0x80, 0x8 ;  /* 0x000000000008781c */ /* 0x000fe80003f0f008 */
[----:B------:R-:W-:Y:S07]  /*4d40*/  PLOP3.LUT P0, PT, P0, PT, PT, 0x8, 0x80 ;  /* 0x000000000080781c */ /* 0x000fee000070e170 */
[----:B------:R-:W-:Y:S11]  /*4d50*/  @P2 ISETP.EQ.AND P0, PT, R82, RZ, PT ;  /* 0x000000ff5200220c */ /* 0x000ff60003f02270 */
[----:B------:R-:W-:Y:S02]  /*4d60*/  @!UPT UIADD3 URZ, UPT, UPT, URZ, URZ, URZ ;  /* 0x000000fffffff290 */ /* 0x000fe4000fffe0ff */
.L_x_94:
[----:B------:R-:W3:Y:S01]  /*4d70*/  SYNCS.PHASECHK.TRANS64.TRYWAIT P2, [UR7+0x190], R12 ;  /* 0x0001900cff0075a7 */ /* 0x000ee20008041107 */
[----:B------:R-:W-:Y:S04]  /*4d80*/  ELECT P4, URZ, PT ;  /* 0x0000000000ff782f */ /* 0x000fe80003880000 */
[----:B------:R-:W-:Y:S11]  /*4d90*/  PLOP3.LUT P4, PT, P0, P4, PT, 0xf2, 0x2f ;  /* 0x00000000002f781c */ /* 0x000ff60000789e72 */
[----:B------:R-:W-:Y:S02]  /*4da0*/  @!UPT UIADD3 URZ, UPT, UPT, URZ, URZ, URZ ;  /* 0x000000fffffff290 */ /* 0x000fe4000fffe0ff */
[----:B-1----:R-:W-:Y:S05]  /*4db0*/  @!P4 IADD3 R21, P0, PT, R32, 0x580, RZ ;  /* 0x000005802015c810 */ /* 0x002fea0007f1e0ff */
[----:B------:R-:W-:Y:S01]  /*4dc0*/  @!P4 IMAD.X R20, RZ, RZ, R33, P0 ;  /* 0x000000ffff14c224 */ /* 0x000fe200000e0621 */
[----:B---3--:R-:W-:Y:S07]  /*4dd0*/  @!P2 BRA `(.L_x_95) ;  /* 0x000000500014a947 */ /* 0x008fee0003800000 */
.L_x_196:
[----:B------:R-:W3:Y:S01]  /*4de0*/  LDC.64 R14, c[0x0][0xb10] ;  /* 0x0002c400ff0e7b82 */ /* 0x000ee20000000a00 */
[----:B------:R-:W-:Y:S01]  /*4df0*/  @!P4 R2UR UR8, R20 ;  /* 0x000000001408c2ca */ /* 0x000fe200000e0000 */
[----:B------:R-:W-:Y:S01]  /*4e00*/  VOTEU.ALL UP1, P4 ;  /* 0x0000000000ff7886 */ /* 0x000fe20002020000 */
[----:B------:R-:W-:Y:S01]  /*4e10*/  @!P4 R2UR UR9, R21 ;  /* 0x000000001509c2ca */ /* 0x000fe200000e0000 */
[----:B------:R-:W-:Y:S01]  /*4e20*/  UMOV UR10, 0x0 ;  /* 0x00000000000a7882 */ /* 0x000fe20000000000 */
[----:B------:R-:W-:Y:S03]  /*4e30*/  UMOV UR11, 0x10000000 ;  /* 0x10000000000b7882 */ /* 0x000fe60000000000 */
[----:B------:R-:W5:Y:S01]  /*4e40*/  LDC.64 R10, c[0x0][0xb18] ;  /* 0x0002c600ff0a7b82 */ /* 0x000f620000000a00 */
[----:B------:R-:W-:Y:S01]  /*4e50*/  @!UP1 UIADD3 UR16, UPT, UPT, UR7, 0x400, URZ ;  /* 0x0000040007109890 */ /* 0x000fe2000fffe0ff */
[----:B------:R-:W-:Y:S01]  /*4e60*/  @P3 SHF.R.U32.HI R28, RZ, 0x10, R25 ;  /* 0x00000010ff1c3819 */ /* 0x000fe20000011619 */
[----:B------:R-:W-:Y:S01]  /*4e70*/  VOTEU.ALL UP1, P4 ;  /* 0x0000000000ff7886 */ /* 0x000fe20002020000 */
[----:B------:R-:W-:Y:S01]  /*4e80*/  UMOV UR20, UR36 ;  /* 0x0000002400147c82 */ /* 0x000fe20008000000 */
[----:B------:R-:W-:Y:S03]  /*4e90*/  VIADD R30, R30, 0x1 ;  /* 0x000000011e1e7836 */ /* 0x000fe60000000000 */
[----:B--2---:R-:W2:Y:S01]  /*4ea0*/  @!P1 LDC R0, c[0x0][0xb20] ;  /* 0x0002c800ff009b82 */ /* 0x004ea20000000800 */
[----:B------:R-:W-:Y:S01]  /*4eb0*/  IMAD.U32 R21, RZ, RZ, UR8 ;  /* 0x00000008ff157e24 */ /* 0x000fe2000f8e00ff */
[----:B------:R-:W-:Y:S06]  /*4ec0*/  UPRMT UR8, UR37, 0x654, UR17 ;  /* 0x0000065425087896 */ /* 0x000fec0008000011 */
[----:B-1----:R-:W1:Y:S01]  /*4ed0*/  @!P1 LDC R3, c[0x0][0xb0c] ;  /* 0x0002c300ff039b82 */ /* 0x002e620000000800 */
[----:B------:R-:W-:Y:S01]  /*4ee0*/  IMAD.U32 R20, RZ, RZ, UR9 ;  /* 0x00000009ff147e24 */ /* 0x000fe2000f8e00ff */
[----:B------:R-:W-:Y:S04]  /*4ef0*/  @!P4 R2UR UR15, R21 ;  /* 0x00000000150fc2ca */ /* 0x000fe800000e0000 */
[----:B------:R-:W-:Y:S01]  /*4f00*/  @!P4 R2UR UR14, R20 ;  /* 0x00000000140ec2ca */ /* 0x000fe200000e0000 */
[----:B------:R-:W-:Y:S11]  /*4f10*/  @!P4 IMAD.MOV.U32 R20, RZ, RZ, 0x2000 ;  /* 0x00002000ff14c424 */ /* 0x000ff600078e00ff */
[----:B------:R-:W-:Y:S01]  /*4f20*/  @!UPT UIADD3 URZ, UPT, UPT, URZ, URZ, URZ ;  /* 0x000000fffffff290 */ /* 0x000fe2000fffe0ff */
[----:B------:R1:W-:Y:S01]  /*4f30*/  @!UP1 UTMALDG.3D [UR16], [UR14], desc[UR10] ;  /* 0x00000a100e0095b4 */ /* 0x0003e20008011000 */
[----:B------:R1:W-:Y:S02]  /*4f40*/  @!P4 SYNCS.ARRIVE.TRANS64.RED.A0TR RZ, [UR7+0x180], R20 ;  /* 0x00018014ffffc9a7 */ /* 0x0003e40008300407 */
[----:B-1----:R-:W-:Y:S01]  /*4f50*/  @!P1 ISETP.NE.AND P2, PT, R3, 0x1, PT ;  /* 0x000000010300980c */ /* 0x002fe20003f45270 */
[C---:B---3--:R-:W-:Y:S01]  /*4f60*/  @!P1 IMAD.HI.U32 R14, R13.reuse, R14, RZ ;  /* 0x0000000e0d0e9227 */ /* 0x048fe200078e00ff */
[----:B-----5:R-:W-:Y:S03]  /*4f70*/  @!P1 ISETP.NE.AND P0, PT, R10, 0x1, PT ;  /* 0x000000010a00980c */ /* 0x020fe60003f05270 */
[C---:B------:R-:W-:Y:S01]  /*4f80*/  @!P1 IMAD.HI.U32 R11, R8.reuse, R11, RZ ;  /* 0x0000000b080b9227 */ /* 0x040fe200078e00ff */
[----:B------:R-:W-:Y:S04]  /*4f90*/  @!P1 SHF.R.U32.HI R14, RZ, R15, R14 ;  /* 0x0000000fff0e9219 */ /* 0x000fe8000001160e */
[----:B--2---:R-:W-:Y:S01]  /*4fa0*/  @!P1 SHF.R.U32.HI R9, RZ, R0, R11 ;  /* 0x00000000ff099219 */ /* 0x004fe2000001160b */
[----:B------:R-:W-:Y:S01]  /*4fb0*/  SYNCS.ARRIVE.TRANS64.RED.A1T0 RZ, [UR8], RZ ;  /* 0x000000ffffff79a7 */ /* 0x000fe20008100408 */
[----:B------:R-:W-:Y:S02]  /*4fc0*/  @!P1 SEL R14, R13, R14, !P2 ;  /* 0x0000000e0d0e9207 */ /* 0x000fe40005000000 */
[----:B------:R-:W-:Y:S01]  /*4fd0*/  @!P1 SEL R9, R8, R9, !P0 ;  /* 0x0000000908099207 */ /* 0x000fe20004000000 */
[----:B------:R-:W1:Y:S04]  /*4fe0*/  SYNCS.PHASECHK.TRANS64.TRYWAIT P5, [UR7+0x198], R12 ;  /* 0x0001980cff0075a7 */ /* 0x000e6800080a1107 */
[----:B------:R-:W-:Y:S02]  /*4ff0*/  @!P1 IMAD.IADD R0, R9, 0x1, -R14 ;  /* 0x0000000109009824 */ /* 0x000fe400078e0a0e */
[----:B------:R-:W-:Y:S02]  /*5000*/  @!P1 IMAD.IADD R9, R14, 0x1, -R9 ;  /* 0x000000010e099824 */ /* 0x000fe400078e0a09 */
[----:B------:R-:W-:Y:S02]  /*5010*/  @!P1 IMAD R13, R0, R3, R13 ;  /* 0x00000003000d9224 */ /* 0x000fe400078e020d */
[----:B------:R-:W-:Y:S01]  /*5020*/  @!P1 IMAD R8, R9, R10, R8 ;  /* 0x0000000a09089224 */ /* 0x000fe200078e0208 */
[----:B-1----:R-:W-:Y:S06]  /*5030*/  @!P5 BRA `(.L_x_96) ;  /* 0x0000004c0094d947 */ /* 0x002fec0003800000 */
.L_x_198:
[----:B-1----:R-:W-:Y:S01]  /*5040*/  @!P4 IADD3 R3, P0, PT, R32, 0x580, RZ ;  /* 0x000005802003c810 */ /* 0x002fe20007f1e0ff */
[----:B------:R-:W-:Y:S01]  /*5050*/  VOTEU.ALL UP1, P4 ;  /* 0x0000000000ff7886 */ /* 0x000fe20002020000 */
[----:B------:R-:W-:Y:S01]  /*5060*/  UMOV UR20, 0x0 ;  /* 0x0000000000147882 */ /* 0x000fe20000000000 */
[----:B------:R-:W-:Y:S01]  /*5070*/  UMOV UR21, 0x10000000 ;  /* 0x1000000000157882 */ /* 0x000fe20000000000 */
[----:B------:R-:W-:Y:S01]  /*5080*/  @!P4 R2UR UR9, R3 ;  /* 0x000000000309c2ca */ /* 0x000fe200000e0000 */
[----:B------:R-:W-:Y:S01]  /*5090*/  @!P4 IMAD.X R0, RZ, RZ, R33, P0 ;  /* 0x000000ffff00c224 */ /* 0x000fe200000e0621 */
[----:B------:R-:W-:Y:S01]  /*50a0*/  @!UP1 UIADD3 UR10, UPT, UPT, UR18, 0x40, URZ ;  /* 0x00000040120a9890 */ /* 0x000fe2000fffe0ff */
[----:B------:R-:W-:Y:S01]  /*50b0*/  ISETP.NE.AND P0, PT, R30, 0x2, PT ;  /* 0x000000021e00780c */ /* 0x000fe20003f05270 */
[----:B------:R-:W-:Y:S01]  /*50c0*/  UMOV UR11, UR19 ;  /* 0x00000013000b7c82 */ /* 0x000fe20008000000 */
[----:B------:R-:W-:Y:S01]  /*50d0*/  UMOV UR12, UR36 ;  /* 0x00000024000c7c82 */ /* 0x000fe20008000000 */
[----:B------:R-:W-:Y:S01]  /*50e0*/  @!P4 R2UR UR8, R0 ;  /* 0x000000000008c2ca */ /* 0x000fe200000e0000 */
[----:B------:R-:W-:Y:S01]  /*50f0*/  IMAD.IADD R20, R8, 0x1, R150 ;  /* 0x0000000108147824 */ /* 0x000fe200078e0296 */
[----:B------:R-:W-:Y:S01]  /*5100*/  @P3 R2UR UR36, R28 ;  /* 0x000000001c2432ca */ /* 0x000fe200000e0000 */
[----:B------:R-:W-:Y:S01]  /*5110*/  IMAD.IADD R21, R13, 0x1, R152 ;  /* 0x000000010d157824 */ /* 0x000fe200078e0298 */
[----:B------:R-:W-:Y:S02]  /*5120*/  SEL R0, RZ, 0x1, P0 ;  /* 0x00000001ff007807 */ /* 0x000fe40000000000 */
[----:B------:R-:W-:Y:S01]  /*5130*/  LOP3.LUT R31, R31, 0x1, RZ, 0x3c, !PT ;  /* 0x000000011f1f7812 */ /* 0x000fe200078e3cff */
[----:B------:R-:W-:Y:S01]  /*5140*/  IMAD.U32 R10, RZ, RZ, UR9 ;  /* 0x00000009ff0a7e24 */ /* 0x000fe2000f8e00ff */
[----:B------:R-:W-:Y:S01]  /*5150*/  @!UP1 UIADD3 UR9, UPT, UPT, UR7, 0x188, URZ ;  /* 0x0000018807099890 */ /* 0x000fe2000fffe0ff */
[----:B------:R-:W-:Y:S02]  /*5160*/  LOP3.LUT R29, R29, R0, RZ, 0x3c, !PT ;  /* 0x000000001d1d7212 */ /* 0x000fe400078e3cff */
[----:B------:R-:W-:Y:S02]  /*5170*/  SEL R30, R30, RZ, P0 ;  /* 0x000000ff1e1e7207 */ /* 0x000fe40000000000 */
[----:B------:R-:W-:Y:S01]  /*5180*/  IMAD.U32 R11, RZ, RZ, UR8 ;  /* 0x00000008ff0b7e24 */ /* 0x000fe2000f8e00ff */
[----:B------:R-:W-:Y:S01]  /*5190*/  @!P4 R2UR UR14, R10 ;  /* 0x000000000a0ec2ca */ /* 0x000fe200000e0000 */
[----:B------:R-:W-:Y:S01]  /*51a0*/  @!UP1 UIADD3 UR8, UPT, UPT, UR7, 0x2400, URZ ;  /* 0x0000240007089890 */ /* 0x000fe2000fffe0ff */
[----:B------:R-:W-:Y:S02]  /*51b0*/  VOTEU.ALL UP1, P4 ;  /* 0x0000000000ff7886 */ /* 0x000fe40002020000 */
[----:B------:R-:W-:Y:S11]  /*51c0*/  @!P4 R2UR UR15, R11 ;  /* 0x000000000b0fc2ca */ /* 0x000ff600000e0000 */
[----:B------:R-:W-:Y:S02]  /*51d0*/  @!UPT UIADD3 URZ, UPT, UPT, URZ, URZ, URZ ;  /* 0x000000fffffff290 */ /* 0x000fe4000fffe0ff */
[----:B------:R2:W-:Y:S01]  /*51e0*/  @!UP1 UTMALDG.3D [UR8], [UR14], desc[UR20] ;  /* 0x000014080e0095b4 */ /* 0x0005e20008011000 */
[----:B------:R2:W-:Y:S01]  /*51f0*/  @!P4 SYNCS.ARRIVE.TRANS64.RED.A0TR RZ, [UR7+0x188], R23 ;  /* 0x00018817ffffc9a7 */ /* 0x0005e20008300407 */
[----:B------:R-:W-:Y:S01]  /*5200*/  UPLOP3.LUT UP1, UPT, UPT, UPT, UPT, 0x80, 0x8 ;  /* 0x000000000008789c */ /* 0x000fe20003f2f070 */
[----:B------:R-:W-:Y:S01]  /*5210*/  SYNCS.ARRIVE.TRANS64.RED.A1T0 RZ, [UR13], RZ ;  /* 0x000000ffffff79a7 */ /* 0x000fe2000810040d */
[----:B------:R-:W-:Y:S09]  /*5220*/  @P3 BRA `(.L_x_97) ;  /* 0xfffffff400503947 */ /* 0x000ff2000383ffff */
[----:B------:R-:W-:-:S04]  /*5230*/  SHF.L.U32 R3, R31, 0x1f, RZ ;  /* 0x0000001f1f037819 */ /* 0x000fc800000006ff */
[----:B------:R-:W1:Y:S02]  /*5240*/  SYNCS.PHASECHK.TRANS64.TRYWAIT P0, [UR7+0x190], R3 ;  /* 0x00019003ff0075a7 */ /* 0x000e640008001107 */
[----:B-1----:R-:W-:Y:S05]  /*5250*/  @!P0 BRA `(.L_x_98) ;  /* 0x0000004c00248947 */ /* 0x002fea0003800000 */
.L_x_200:
[----:B-1----:R-:W-:-:S07]  /*5260*/  MOV R0, UR7 ;  /* 0x0000000700007c02 */ /* 0x002fce0008000f00 */
.L_x_99:
[----:B-1----:R-:W-:-:S04]  /*5270*/  SHF.L.U32 R3, R31, 0x1f, RZ ;  /* 0x0000001f1f037819 */ /* 0x002fc800000006ff */
[----:B------:R1:W3:Y:S03]  /*5280*/  SYNCS.PHASECHK.TRANS64.TRYWAIT P0, [R0+URZ+0x198], R3 ;  /* 0x00019803000075a7 */ /* 0x0002e600080011ff */
[----:B---3--:R-:W-:Y:S05]  /*5290*/  @!P0 NANOSLEEP.SYNCS 0x989680 ;  /* 0x009896800000895d */ /* 0x008fea0003900000 */
[----:B------:R-:W3:Y:S02]  /*52a0*/  @!P0 SYNCS.PHASECHK.TRANS64 P0, [R0+URZ+0x198], R3 ;  /* 0x00019803000085a7 */ /* 0x000ee400080010ff */
[----:B--23--:R-:W-:Y:S05]  /*52b0*/  @P0 EXIT ;  /* 0x000000000000094d */ /* 0x00cfea0003800000 */
[----:B------:R-:W-:Y:S05]  /*52c0*/  BRA `(.L_x_99) ;  /* 0xfffffffc00e87947 */ /* 0x000fea000383ffff */
.L_x_88:
[----:B------:R-:W-:-:S06]  /*52d0*/  UISETP.GE.AND UP1, UPT, UR8, 0x4, UPT ;  /* 0x000000040800788c */ /* 0x000fcc000bf26270 */
[----:B------:R-:W-:-:S13]  /*52e0*/  PLOP3.LUT P0, PT, PT, PT, UP1, 0x80, 0x8 ;  /* 0x000000000008781c */ /* 0x000fda0003f0f018 */
[----:B------:R-:W-:Y:S05]  /*52f0*/  @!P0 EXIT ;  /* 0x000000000000894d */ /* 0x000fea0003800000 */
[----:B------:R-:W-:Y:S01]  /*5300*/  BAR.SYNC.DEFER_BLOCKING 0x6, 0xa0 ;  /* 0x0182800000007b1d */ /* 0x000fe20000010000 */
[C---:B------:R-:W-:Y:S01]  /*5310*/  IMAD.U32 R79, R167.reuse, 0x10000, RZ ;  /* 0x00010000a74f7824 */ /* 0x040fe200078e00ff */
[C---:B------:R-:W-:Y:S01]  /*5320*/  R2P PR, R167.reuse, 0x6 ;  /* 0x00000006a7007804 */ /* 0x040fe20000000000 */
[----:B------:R-:W-:Y:S01]  /*5330*/  IMAD.SHL.U32 R2, R167, 0x40, RZ ;  /* 0x00000040a7027824 */ /* 0x000fe200078e00ff */
[----:B------:R-:W-:Y:S01]  /*5340*/  CS2R R160, SRZ ;  /* 0x0000000000a07805 */ /* 0x000fe2000001ff00 */
[----:B------:R-:W-:Y:S01]  /*5350*/  IMAD.MOV.U32 R164, RZ, RZ, 0x20 ;  /* 0x00000020ffa47424 */ /* 0x000fe200078e00ff */
[----:B------:R-:W-:Y:S02]  /*5360*/  UMOV UR49, 0x400 ;  /* 0x0000040000317882 */ /* 0x000fe40000000000 */
[----:B------:R-:W1:Y:S01]  /*5370*/  LDC R157, c[0x0][0x370] ;  /* 0x0000dc00ff9d7b82 */ /* 0x000e620000000800 */
[----:B------:R-:W-:Y:S01]  /*5380*/  ULEA UR49, UR37, UR49, 0x18 ;  /* 0x0000003125317291 */ /* 0x000fe2000f8ec0ff */
[----:B------:R-:W-:Y:S01]  /*5390*/  LOP3.LUT R79, R79, 0x600000, RZ, 0xc0, !PT ;  /* 0x006000004f4f7812 */ /* 0x000fe200078ec0ff */
[----:B------:R-:W-:Y:S01]  /*53a0*/  IMAD.SHL.U32 R153, R167, 0x8, RZ ;  /* 0x00000008a7997824 */ /* 0x000fe200078e00ff */
[----:B------:R-:W-:Y:S01]  /*53b0*/  LOP3.LUT R4, R2, 0x180, RZ, 0xc0, !PT ;  /* 0x0000018002047812 */ /* 0x000fe200078ec0ff */
[----:B------:R-:W-:Y:S01]  /*53c0*/  IMAD.MOV.U32 R165, RZ, RZ, 0x10 ;  /* 0x00000010ffa57424 */ /* 0x000fe200078e00ff */
[----:B------:R-:W-:Y:S01]  /*53d0*/  SEL R164, R164, 0xffffffe0, !P2 ;  /* 0xffffffe0a4a47807 */ /* 0x000fe20005000000 */
[----:B------:R-:W-:Y:S01]  /*53e0*/  UIADD3 UR4, UPT, UPT, UR49, 0x4400, URZ ;  /* 0x0000440031047890 */ /* 0x000fe2000fffe0ff */
[----:B------:R-:W2:Y:S01]  /*53f0*/  LDC R74, c[0x0][0xb0c] ;  /* 0x0002c300ff4a7b82 */ /* 0x000ea20000000800 */
[----:B------:R-:W-:Y:S01]  /*5400*/  LOP3.LUT R153, R4, 0x30, R153, 0xf8, !PT ;  /* 0x0000003004997812 */ /* 0x000fe200078ef899 */
[----:B------:R-:W-:Y:S01]  /*5410*/  IMAD.MOV.U32 R76, RZ, RZ, RZ ;  /* 0x000000ffff4c7224 */ /* 0x000fe200078e00ff */
[----:B------:R-:W-:Y:S01]  /*5420*/  SEL R165, R165, 0xfffffff0, !P1 ;  /* 0xfffffff0a5a57807 */ /* 0x000fe20004800000 */
[----:B------:R-:W-:Y:S01]  /*5430*/  IMAD.MOV.U32 R162, RZ, RZ, RZ ;  /* 0x000000ffffa27224 */ /* 0x000fe200078e00ff */
[----:B------:R-:W-:Y:S01]  /*5440*/  LOP3.LUT R153, R153, 0x1e40, R2, 0xf8, !PT ;  /* 0x00001e4099997812 */ /* 0x000fe200078ef802 */
[----:B------:R-:W-:Y:S01]  /*5450*/  IMAD.MOV.U32 R169, RZ, RZ, RZ ;  /* 0x000000ffffa97224 */ /* 0x000fe200078e00ff */
[----:B------:R-:W-:Y:S01]  /*5460*/  LOP3.LUT R167, R167, 0x60, RZ, 0xc0, !PT ;  /* 0x00000060a7a77812 */ /* 0x000fe200078ec0ff */
[----:B------:R-:W4:Y:S01]  /*5470*/  LDC R155, c[0x0][0xb20] ;  /* 0x0002c800ff9b7b82 */ /* 0x000f220000000800 */
[----:B------:R-:W3:Y:S01]  /*5480*/  LDS R0, [UR49+0x260] ;  /* 0x00026031ff007984 */ /* 0x000ee20008000800 */
[----:B------:R-:W-:Y:S01]  /*5490*/  IMAD.MOV.U32 R159, RZ, RZ, RZ ;  /* 0x000000ffff9f7224 */ /* 0x000fe200078e00ff */
[----:B------:R-:W1:Y:S01]  /*54a0*/  LDCU.64 UR52, c[0x0][0x348] ;  /* 0x00006900ff3477ac */ /* 0x000e620008000a00 */
[----:B------:R-:W-:Y:S01]  /*54b0*/  IMAD.U32 R166, RZ, RZ, UR4 ;  /* 0x00000004ffa67e24 */ /* 0x000fe2000f8e00ff */
[----:B------:R-:W1:Y:S03]  /*54c0*/  LDCU.64 UR38, c[0x0][0x888] ;  /* 0x00011100ff2677ac */ /* 0x000e660008000a00 */
[----:B------:R-:W1:Y:S01]  /*54d0*/  LDC R73, c[0x0][0xb30] ;  /* 0x0002cc00ff497b82 */ /* 0x000e620000000800 */
[----:B------:R-:W1:Y:S01]  /*54e0*/  LDCU.64 UR44, c[0x0][0x890] ;  /* 0x00011200ff2c77ac */ /* 0x000e620008000a00 */
[----:B------:R-:W-:-:S06]  /*54f0*/  UIADD3 UR48, UPT, UPT, UR49, 0x400, URZ ;  /* 0x0000040031307890 */ /* 0x000fcc000fffe0ff */
[----:B------:R-:W1:Y:S08]  /*5500*/  LDC.64 R148, c[0x0][0xb10] ;  /* 0x0002c400ff947b82 */ /* 0x000e700000000a00 */
[----:B------:R-:W1:Y:S08]  /*5510*/  LDC.64 R70, c[0x0][0xb18] ;  /* 0x0002c600ff467b82 */ /* 0x000e700000000a00 */
[----:B------:R-:W1:Y:S08]  /*5520*/  LDC.64 R68, c[0x0][0xb28] ;  /* 0x0002ca00ff447b82 */ /* 0x000e700000000a00 */
[----:B------:R-:W1:Y:S01]  /*5530*/  LDC.64 R146, c[0x0][0x8b0] ;  /* 0x00022c00ff927b82 */ /* 0x000e620000000a00 */
[----:B---3--:R-:W-:Y:S01]  /*5540*/  IMAD.IADD R79, R0, 0x1, R79 ;  /* 0x00000001004f7824 */ /* 0x008fe200078e024f */
[----:B------:R-:W-:-:S04]  /*5550*/  SHF.R.S32.HI R0, RZ, 0x4, R164 ;  /* 0x00000004ff007819 */ /* 0x000fc800000114a4 */
[----:B------:R-:W-:Y:S02]  /*5560*/  LEA.HI.SX32 R163, R165, R0, 0x1c ;  /* 0x00000000a5a37211 */ /* 0x000fe400078fe2ff */
[----:B------:R-:W3:Y:S08]  /*5570*/  LDC.64 R144, c[0x0][0x8a8] ;  /* 0x00022a00ff907b82 */ /* 0x000ef00000000a00 */
[----:B--2-4-:R-:W1:Y:S02]  /*5580*/  LDC R156, c[0x0][0x374] ;  /* 0x0000dd00ff9c7b82 */ /* 0x014e640000000800 */
.L_x_125:
[----:B------:R-:W-:Y:S02]  /*5590*/  LEA R0, R169, UR49, 0x3 ;  /* 0x00000031a9007c11 */ /* 0x000fe4000f8e18ff */
[----:B------:R-:W-:Y:S02]  /*55a0*/  SHF.L.U32 R3, R161, 0x1f, RZ ;  /* 0x0000001fa1037819 */ /* 0x000fe400000006ff */
[----:B-1----:R-:W-:Y:S02]  /*55b0*/  LEA R16, R169, UR49, 0x4 ;  /* 0x00000031a9107c11 */ /* 0x002fe4000f8e20ff */
[----:B------:R-:W2:Y:S02]  /*55c0*/  SYNCS.PHASECHK.TRANS64.TRYWAIT P0, [R0+URZ+0x1b0], R3 ;  /* 0x0001b003000075a7 */ /* 0x000ea400080011ff */
[----:B--2---:R-:W-:Y:S05]  /*55d0*/  @!P0 BRA `(.L_x_100) ;  /* 0x00000048005c8947 */ /* 0x004fea0003800000 */
.L_x_201:
[----:B------:R-:W4:Y:S01]  /*55e0*/  LDC.64 R12, c[0x0][0xb10] ;  /* 0x0002c400ff0c7b82 */ /* 0x000f220000000a00 */
[----:B------:R-:W3:Y:S01]  /*55f0*/  LDS.128 R16, [R16+0x240] ;  /* 0x0002400010107984 */ /* 0x000ee20000000c00 */
[----:B-1----:R-:W-:Y:S01]  /*5600*/  ISETP.NE.AND P1, PT, R73, 0x1, PT ;  /* 0x000000014900780c */ /* 0x002fe20003f25270 */
[----:B--2---:R-:W-:Y:S01]  /*5610*/  VIADD R0, R0, 0x1c0 ;  /* 0x000001c000007836 */ /* 0x004fe20000000000 */
[----:B------:R-:W-:Y:S04]  /*5620*/  ISETP.GE.AND P0, PT, R72, 0x1, PT ;  /* 0x000000014800780c */ /* 0x000fe80003f06270 */
[----:B------:R-:W1:Y:S01]  /*5630*/  LDC.64 R10, c[0x0][0xb18] ;  /* 0x0002c600ff0a7b82 */ /* 0x000e620000000a00 */
[----:B------:R-:W-:Y:S01]  /*5640*/  PRMT R0, RZ, 0x654, R0 ;  /* 0x00000654ff007816 */ /* 0x000fe20000000000 */
[----:B------:R-:W-:Y:S01]  /*5650*/  @!PT LDS RZ, [RZ] ;  /* 0x00000000fffff984 */ /* 0x000fe20000000800 */
[----:B------:R-:W-:Y:S01]  /*5660*/  @!PT LDS RZ, [RZ] ;  /* 0x00000000fffff984 */ /* 0x000fe20000000800 */
[----:B------:R-:W-:Y:S01]  /*5670*/  @!PT LDS RZ, [RZ] ;  /* 0x00000000fffff984 */ /* 0x000fe20000000800 */
[----:B------:R-:W-:Y:S01]  /*5680*/  @!PT LDS RZ, [RZ] ;  /* 0x00000000fffff984 */ /* 0x000fe20000000800 */
[----:B------:R2:W-:Y:S06]  /*5690*/  MEMBAR.ALL.CTA ;  /* 0x0000000000007992 */ /* 0x0005ec0000008000 */
[----:B--2---:R-:W2:Y:S01]  /*56a0*/  FENCE.VIEW.ASYNC.S ;  /* 0x00000000000073c6 */ /* 0x004ea20000000000 */
[----:B------:R-:W1:Y:S08]  /*56b0*/  @!P1 LDC R14, c[0x0][0xb20] ;  /* 0x0002c800ff0e9b82 */ /* 0x000e700000000800 */
[----:B------:R-:W1:Y:S01]  /*56c0*/  @!P1 LDC R9, c[0x0][0xb0c] ;  /* 0x0002c300ff099b82 */ /* 0x000e620000000800 */
[----:B--2---:R2:W-:Y:S01]  /*56d0*/  SYNCS.ARRIVE.TRANS64.RED.A1T0 RZ, [R0+URZ], RZ ;  /* 0x000000ff00ff79a7 */ /* 0x0045e200081004ff */
[----:B---3--:R-:W-:Y:S04]  /*56e0*/  LOP3.LUT P4, RZ, R18, 0x1, RZ, 0xc0, !PT ;  /* 0x0000000112ff7812 */ /* 0x008fe8000788c0ff */
[----:B------:R-:W-:Y:S09]  /*56f0*/  P2R R168, PR, RZ, 0x10 ;  /* 0x00000010ffa87803 */ /* 0x000ff20000000000 */
[----:B------:R-:W-:Y:S02]  /*5700*/  @P4 MOV R77, R16 ;  /* 0x00000010004d4202 */ /* 0x000fe40000000f00 */
[----:B------:R-:W-:Y:S01]  /*5710*/  @P4 LOP3.LUT R75, R17, 0xffff, RZ, 0xc0, !PT ;  /* 0x0000ffff114b4812 */ /* 0x000fe200078ec0ff */
[----:B--2-4-:R-:W-:Y:S06]  /*5720*/  @!P0 BRA `(.L_x_101) ;  /* 0x0000000000a48947 */ /* 0x014fec0003800000 */
[----:B------:R-:W-:Y:S01]  /*5730*/  IMAD.HI.U32 R24, R156, R71, RZ ;  /* 0x000000479c187227 */ /* 0x000fe200078e00ff */
[----:B------:R-:W-:Y:S02]  /*5740*/  ISETP.NE.AND P0, PT, R70, 0x1, PT ;  /* 0x000000014600780c */ /* 0x000fe40003f05270 */
[----:B------:R-:W-:Y:S01]  /*5750*/  ISETP.NE.AND P2, PT, R72, 0x1, PT ;  /* 0x000000014800780c */ /* 0x000fe20003f45270 */
[-C--:B------:R-:W-:Y:S01]  /*5760*/  IMAD.HI.U32 R22, R157, R148.reuse, RZ ;  /* 0x000000949d167227 */ /* 0x080fe200078e00ff */
[----:B------:R-:W-:Y:S02]  /*5770*/  SHF.R.U32.HI R23, RZ, R155, R24 ;  /* 0x0000009bff177219 */ /* 0x000fe40000011618 */
[----:B------:R-:W-:Y:S01]  /*5780*/  ISETP.NE.AND P3, PT, R74, 0x1, PT ;  /* 0x000000014a00780c */ /* 0x000fe20003f65270 */
[----:B------:R-:W-:Y:S01]  /*5790*/  IMAD.HI.U32 R28, R75, R71, RZ ;  /* 0x000000474b1c7227 */ /* 0x000fe200078e00ff */
[----:B------:R-:W-:Y:S02]  /*57a0*/  SHF.R.U32.HI R22, RZ, R149, R22 ;  /* 0x00000095ff167219 */ /* 0x000fe40000011616 */
[----:B------:R-:W-:Y:S01]  /*57b0*/  SEL R3, R156, R23, !P0 ;  /* 0x000000179c037207 */ /* 0x000fe20004000000 */
[----:B------:R-:W-:Y:S01]  /*57c0*/  IMAD.HI.U32 R26, R77, R148, RZ ;  /* 0x000000944d1a7227 */ /* 0x000fe200078e00ff */
[----:B------:R-:W-:Y:S03]  /*57d0*/  SEL R7, R157, R22, !P3 ;  /* 0x000000169d077207 */ /* 0x000fe60005800000 */
[-C--:B------:R-:W-:Y:S01]  /*57e0*/  IMAD.HI.U32 R22, R3, R68.reuse, RZ ;  /* 0x0000004403167227 */ /* 0x080fe200078e00ff */
[----:B------:R-:W-:Y:S03]  /*57f0*/  SHF.R.U32.HI R26, RZ, R149, R26 ;  /* 0x00000095ff1a7219 */ /* 0x000fe6000001161a */
[----:B------:R-:W-:Y:S01]  /*5800*/  IMAD.HI.U32 R24, R7, R68, RZ ;  /* 0x0000004407187227 */ /* 0x000fe200078e00ff */
[----:B------:R-:W-:Y:S02]  /*5810*/  @P2 SHF.R.U32.HI R3, RZ, R69, R22 ;  /* 0x00000045ff032219 */ /* 0x000fe40000011616 */
[----:B------:R-:W-:Y:S02]  /*5820*/  SHF.R.U32.HI R22, RZ, R155, R28 ;  /* 0x0000009bff167219 */ /* 0x000fe4000001161c */
[----:B------:R-:W-:Y:S01]  /*5830*/  @P2 SHF.R.U32.HI R7, RZ, R69, R24 ;  /* 0x00000045ff072219 */ /* 0x000fe20000011618 */
[C---:B------:R-:W-:Y:S01]  /*5840*/  IMAD R2, R72.reuse, R3, RZ ;  /* 0x0000000348027224 */ /* 0x040fe200078e02ff */
[----:B------:R-:W-:Y:S02]  /*5850*/  SEL R5, R75, R22, !P0 ;  /* 0x000000164b057207 */ /* 0x000fe40004000000 */
[----:B------:R-:W-:Y:S01]  /*5860*/  SEL R3, R77, R26, !P3 ;  /* 0x0000001a4d037207 */ /* 0x000fe20005800000 */
[----:B------:R-:W-:Y:S01]  /*5870*/  IMAD R4, R72, R7, RZ ;  /* 0x0000000748047224 */ /* 0x000fe200078e02ff */
[C---:B------:R-:W-:Y:S01]  /*5880*/  ISETP.GE.AND P0, PT, R5.reuse, R2, PT ;  /* 0x000000020500720c */ /* 0x040fe20003f06270 */
[----:B------:R-:W-:Y:S03]  /*5890*/  IMAD.HI.U32 R6, R5, R68, RZ ;  /* 0x0000004405067227 */ /* 0x000fe600078e00ff */
[----:B------:R-:W-:Y:S01]  /*58a0*/  ISETP.GE.OR P0, PT, R3, R4, P0 ;  /* 0x000000040300720c */ /* 0x000fe20000706670 */
[----:B------:R-:W-:Y:S01]  /*58b0*/  IMAD.MOV R4, RZ, RZ, -R3 ;  /* 0x000000ffff047224 */ /* 0x000fe200078e0a03 */
[-C--:B------:R-:W-:Y:S03]  /*58c0*/  SHF.R.U32.HI R6, RZ, R69.reuse, R6 ;  /* 0x00000045ff067219 */ /* 0x080fe60000011606 */
[----:B------:R-:W-:Y:S01]  /*58d0*/  IMAD R77, R74, R4, R77 ;  /* 0x000000044a4d7224 */ /* 0x000fe200078e024d */
[----:B------:R-:W-:Y:S05]  /*58e0*/  SEL R15, R5, R6, !P2 ;  /* 0x00000006050f7207 */ /* 0x000fea0005000000 */
[----:B------:R-:W-:Y:S02]  /*58f0*/  IMAD.MOV R6, RZ, RZ, -R15 ;  /* 0x000000ffff067224 */ /* 0x000fe400078e0a0f */
[C---:B------:R-:W-:Y:S04]  /*5900*/  @!P0 IMAD.HI.U32 R2, R3.reuse, R68, RZ ;  /* 0x0000004403028227 */ /* 0x040fe800078e00ff */
[----:B------:R-:W-:Y:S01]  /*5910*/  IMAD R6, R72, R6, R5 ;  /* 0x0000000648067224 */ /* 0x000fe200078e0205 */
[----:B------:R-:W-:Y:S04]  /*5920*/  @!P0 SHF.R.U32.HI R2, RZ, R69, R2 ;  /* 0x00000045ff028219 */ /* 0x000fe80000011602 */
[----:B------:R-:W-:Y:S02]  /*5930*/  @!P0 SEL R0, R3, R2, !P2 ;  /* 0x0000000203008207 */ /* 0x000fe40005000000 */
[----:B------:R-:W-:Y:S02]  /*5940*/  IADD3 R2, PT, PT, -R5, RZ, RZ ;  /* 0x000000ff05027210 */ /* 0x000fe40007ffe1ff */
[----:B------:R-:W-:Y:S01]  /*5950*/  @!P0 IADD3 R8, PT, PT, R15, -R0, RZ ;  /* 0x800000000f088210 */ /* 0x000fe20007ffe0ff */
[----:B------:R-:W-:Y:S02]  /*5960*/  @!P0 IMAD R0, R7, R6, R0 ;  /* 0x0000000607008224 */ /* 0x000fe400078e0200 */
[----:B------:R-:W-:Y:S02]  /*5970*/  IMAD R75, R70, R2, R75 ;  /* 0x00000002464b7224 */ /* 0x000fe400078e024b */
[----:B------:R-:W-:Y:S02]  /*5980*/  @!P0 IMAD R5, R8, R72, R3 ;  /* 0x0000004808058224 */ /* 0x000fe400078e0203 */
[----:B------:R-:W-:Y:S04]  /*5990*/  @!P0 IMAD.MOV.U32 R3, RZ, RZ, R0 ;  /* 0x000000ffff038224 */ /* 0x000fe800078e0000 */
[----:B------:R-:W-:Y:S02]  /*59a0*/  IMAD R77, R3, R74, R77 ;  /* 0x0000004a034d7224 */ /* 0x000fe400078e024d */
[----:B------:R-:W-:Y:S07]  /*59b0*/  IMAD R75, R5, R70, R75 ;  /* 0x00000046054b7224 */ /* 0x000fee00078e024b */
.L_x_101:
[----:B-1----:R-:W-:Y:S01]  /*59c0*/  @!P1 ISETP.NE.AND P0, PT, R10, 0x1, PT ;  /* 0x000000010a00980c */ /* 0x002fe20003f05270 */
[----:B------:R-:W-:Y:S01]  /*59d0*/  @!P1 IMAD.HI.U32 R0, R77, R12, RZ ;  /* 0x0000000c4d009227 */ /* 0x000fe200078e00ff */
[----:B------:R-:W-:Y:S01]  /*59e0*/  @!P1 ISETP.NE.AND P2, PT, R9, 0x1, PT ;  /* 0x000000010900980c */ /* 0x000fe20003f45270 */
[----:B------:R-:W-:Y:S01]  /*59f0*/  ULOP3.LUT UP0, URZ, UR48, 0x1b0, URZ, 0xc0, !UPT ;  /* 0x000001b030ff7892 */ /* 0x000fe2000f80c0ff */
[----:B------:R-:W-:Y:S01]  /*5a00*/  R2UR UR42, R21 ;  /* 0x00000000152a72ca */ /* 0x000fe200000e0000 */
[----:B------:R-:W-:Y:S01]  /*5a10*/  @!P1 IMAD.HI.U32 R3, R75, R11, RZ ;  /* 0x0000000b4b039227 */ /* 0x000fe200078e00ff */
[----:B------:R-:W-:Y:S02]  /*5a20*/  @!P1 SHF.R.U32.HI R0, RZ, R13, R0 ;  /* 0x0000000dff009219 */ /* 0x000fe40000011600 */
[----:B------:R-:W-:Y:S01]  /*5a30*/  R2UR UR41, R20 ;  /* 0x00000000142972ca */ /* 0x000fe200000e0000 */
[----:B------:R-:W-:Y:S01]  /*5a40*/  VIADD R169, R169, 0x1 ;  /* 0x00000001a9a97836 */ /* 0x000fe20000000000 */
[----:B------:R-:W-:Y:S02]  /*5a50*/  @!P1 SHF.R.U32.HI R2, RZ, R14, R3 ;  /* 0x0000000eff029219 */ /* 0x000fe40000011603 */
[----:B------:R-:W-:Y:S02]  /*5a60*/  @!P1 SEL R3, R77, R0, !P2 ;  /* 0x000000004d039207 */ /* 0x000fe40005000000 */
[----:B------:R-:W-:Y:S02]  /*5a70*/  @!P1 SEL R2, R75, R2, !P0 ;  /* 0x000000024b029207 */ /* 0x000fe40004000000 */
[----:B------:R-:W-:Y:S01]  /*5a80*/  @P4 SHF.R.U32.HI R158, RZ, 0x10, R17 ;  /* 0x00000010ff9e4819 */ /* 0x000fe20000011611 */
[----:B------:R-:W-:Y:S02]  /*5a90*/  USHF.L.U32 UR42, UR42, 0x7, URZ ;  /* 0x000000072a2a7899 */ /* 0x000fe400080006ff */
[----:B------:R-:W-:Y:S02]  /*5aa0*/  @!P1 IMAD.IADD R0, R2, 0x1, -R3 ;  /* 0x0000000102009824 */ /* 0x000fe400078e0a03 */
[----:B------:R-:W-:Y:S01]  /*5ab0*/  @!P1 IMAD.IADD R2, R3, 0x1, -R2 ;  /* 0x0000000103029824 */ /* 0x000fe200078e0a02 */
[----:B------:R-:W-:Y:S01]  /*5ac0*/  USHF.L.U32 UR41, UR41, 0x7, URZ ;  /* 0x0000000729297899 */ /* 0x000fe200080006ff */
[----:B------:R-:W-:Y:S02]  /*5ad0*/  @!P1 IMAD R77, R0, R9, R77 ;  /* 0x00000009004d9224 */ /* 0x000fe400078e024d */
[----:B------:R-:W-:Y:S01]  /*5ae0*/  @!P1 IMAD R75, R2, R10, R75 ;  /* 0x0000000a024b9224 */ /* 0x000fe200078e024b */
[----:B------:R-:W-:Y:S08]  /*5af0*/  BRA.U !UP0, `(.L_x_102) ;  /* 0x0000000108407547 */ /* 0x000ff0000b800000 */
[----:B------:R-:W1:Y:S01]  /*5b00*/  LDCU.64 UR8, c[0x4][0x80] ;  /* 0x01001000ff0877ac */ /* 0x000e620008000a00 */
[----:B------:R-:W-:Y:S01]  /*5b10*/  MOV R3, 0x0 ;  /* 0x0000000000037802 */ /* 0x000fe20000000f00 */
[----:B------:R-:W-:Y:S02]  /*5b20*/  HFMA2 R12, -RZ, RZ, 0, 5.9604644775390625e-08 ;  /* 0x00000001ff0c7431 */ /* 0x000fe400000001ff */
[----:B------:R-:W-:Y:S02]  /*5b30*/  IMAD.MOV.U32 R8, RZ, RZ, 0x70 ;  /* 0x00000070ff087424 */ /* 0x000fe400078e00ff */
[----:B------:R-:W-:Y:S01]  /*5b40*/  IMAD.MOV.U32 R13, RZ, RZ, RZ ;  /* 0x000000ffff0d7224 */ /* 0x000fe200078e00ff */
[----:B------:R-:W2:Y:S01]  /*5b50*/  LDCU.64 UR6, c[0x4][0x88] ;  /* 0x01001100ff0677ac */ /* 0x000ea20008000a00 */
[----:B------:R-:W3:Y:S01]  /*5b60*/  LDC.64 R2, c[0x4][R3] ;  /* 0x0100000003027b82 */ /* 0x000ee20000000a00 */
[----:B------:R-:W4:Y:S01]  /*5b70*/  LDCU.64 UR4, c[0x4][0x8] ;  /* 0x01000100ff0477ac */ /* 0x000f220008000a00 */
[----:B-1----:R-:W-:Y:S01]  /*5b80*/  MOV R5, UR9 ;  /* 0x0000000900057c02 */ /* 0x002fe20008000f00 */
[----:B------:R-:W-:Y:S01]  /*5b90*/  IMAD.U32 R4, RZ, RZ, UR8 ;  /* 0x00000008ff047e24 */ /* 0x000fe2000f8e00ff */
[----:B--2---:R-:W-:Y:S01]  /*5ba0*/  MOV R7, UR7 ;  /* 0x0000000700077c02 */ /* 0x004fe20008000f00 */
[----:B------:R-:W-:Y:S01]  /*5bb0*/  IMAD.U32 R6, RZ, RZ, UR6 ;  /* 0x00000006ff067e24 */ /* 0x000fe2000f8e00ff */
[----:B----4-:R-:W-:Y:S01]  /*5bc0*/  MOV R11, UR5 ;  /* 0x00000005000b7c02 */ /* 0x010fe20008000f00 */
[----:B------:R-:W-:Y:S02]  /*5bd0*/  IMAD.U32 R10, RZ, RZ, UR4 ;  /* 0x00000004ff0a7e24 */ /* 0x000fe4000f8e00ff */
[----:B------:R-:W-:Y:S07]  /*5be0*/  LEPC R20, `(.L_x_102) ;  /* 0x000000001014794e */ /* 0x000fee0000000000 */
[----:B---3-5:R-:W-:Y:S05]  /*5bf0*/  CALL.ABS.NOINC R2 ;  /* 0x0000000002007343 */ /* 0x028fea0003c00000 */
.L_x_102:
[----:B------:R-:W-:Y:S01]  /*5c00*/  LOP3.LUT P0, RZ, R166, 0x1b0, RZ, 0xc0, !PT ;  /* 0x000001b0a6ff7812 */ /* 0x000fe2000780c0ff */
[----:B------:R-:W-:Y:S11]  /*5c10*/  BSSY.RECONVERGENT B6, `(.L_x_103) ;  /* 0x0000013000067945 */ /* 0x000ff60003800200 */
[----:B------:R-:W-:Y:S01]  /*5c20*/  @!UPT UIADD3 URZ, UPT, UPT, URZ, URZ, URZ ;  /* 0x000000fffffff290 */ /* 0x000fe2000fffe0ff */
[----:B------:R-:W-:Y:S05]  /*5c30*/  @!P0 BRA `(.L_x_104) ;  /* 0x0000000000408947 */ /* 0x000fea0003800000 */
        /* <DEDUP_REMOVED lines=16> */
.L_x_104:
[----:B------:R-:W-:Y:S05]  /*5d40*/  BSYNC.RECONVERGENT B6 ;  /* 0x0000000000067941 */ /* 0x000fea0003800200 */
.L_x_103:
[----:B------:R-:W-:Y:S01]  /*5d50*/  ISETP.NE.U32.AND P4, PT, R146, RZ, PT ;  /* 0x000000ff9200720c */ /* 0x000fe20003f85070 */
[----:B------:R-:W-:Y:S01]  /*5d60*/  UISETP.NE.AND UP2, UPT, UR50, URZ, UPT ;  /* 0x000000ff3200728c */ /* 0x000fe2000bf45270 */
[----:B------:R-:W-:Y:S01]  /*5d70*/  ISETP.NE.U32.AND P2, PT, RZ, UR38, PT ;  /* 0x00000026ff007c0c */ /* 0x000fe2000bf45070 */
[----:B------:R-:W-:Y:S01]  /*5d80*/  UISETP.NE.U32.AND UP1, UPT, UR44, URZ, UPT ;  /* 0x000000ff2c00728c */ /* 0x000fe2000bf25070 */
[----:B------:R-:W-:Y:S01]  /*5d90*/  ISETP.NE.AND.EX P4, PT, R147, RZ, PT, P4 ;  /* 0x000000ff9300720c */ /* 0x000fe20003f85340 */
[----:B------:R-:W-:Y:S01]  /*5da0*/  UPLOP3.LUT UP0, UPT, UPT, UPT, UPT, 0x40, 0x4 ;  /* 0x000000000004789c */ /* 0x000fe20003f0e870 */
[----:B------:R-:W-:Y:S01]  /*5db0*/  ISETP.NE.AND.EX P2, PT, RZ, UR39, PT, P2 ;  /* 0x00000027ff007c0c */ /* 0x000fe2000bf45320 */
[----:B------:R-:W-:Y:S01]  /*5dc0*/  UISETP.NE.AND.EX UP1, UPT, UR45, URZ, UPT, UP1 ;  /* 0x000000ff2d00728c */ /* 0x000fe2000bf25310 */
[----:B------:R-:W-:Y:S04]  /*5dd0*/  PLOP3.LUT P1, PT, PT, PT, UP2, 0x80, 0x8 ;  /* 0x000000000008781c */ /* 0x000fe80003f2f028 */
[----:B------:R-:W-:Y:S06]  /*5de0*/  @UP2 UPLOP3.LUT UP0, UPT, UPT, UPT, UP1, 0x80, 0x8 ;  /* 0x000000000008289c */ /* 0x000fec0003f0f010 */
[----:B------:R-:W-:Y:S01]  /*5df0*/  PLOP3.LUT P0, PT, PT, PT, UP0, 0x80, 0x8 ;  /* 0x000000000008781c */ /* 0x000fe20003f0f008 */
[----:B------:R-:W-:Y:S01]  /*5e00*/  @!UPT UIADD3 URZ, UPT, UPT, URZ, URZ, URZ ;  /* 0x000000fffffff290 */ /* 0x000fe2000fffe0ff */
[----:B------:R-:W-:Y:S11]  /*5e10*/  BRA.U !UP1, `(.L_x_105) ;  /* 0x0000000109387547 */ /* 0x000ff6000b800000 */
[----:B------:R-:W-:Y:S01]  /*5e20*/  UISETP.NE.U32.AND UP0, UPT, UR38, URZ, UPT ;  /* 0x000000ff2600728c */ /* 0x000fe2000bf05070 */
[----:B------:R-:W-:Y:S02]  /*5e30*/  HFMA2 R0, -RZ, RZ, 0, 5.9604644775390625e-08 ;  /* 0x00000001ff007431 */ /* 0x000fe400000001ff */
[----:B------:R-:W-:Y:S01]  /*5e40*/  IMAD.MOV.U32 R151, RZ, RZ, 0x1 ;  /* 0x00000001ff977424 */ /* 0x000fe200078e00ff */
[----:B------:R-:W-:Y:S06]  /*5e50*/  UISETP.NE.AND.EX UP0, UPT, UR39, URZ, UPT, UP0 ;  /* 0x000000ff2700728c */ /* 0x000fec000bf05300 */
[----:B------:R-:W-:Y:S05]  /*5e60*/  PLOP3.LUT P3, PT, PT, PT, UP0, 0x80, 0x8 ;  /* 0x000000000008781c */ /* 0x000fea0003f6f008 */
[----:B------:R-:W1:Y:S01]  /*5e70*/  @UP0 LDCU.64 UR6, c[0x0][0x888] ;  /* 0x00011100ff0607ac */ /* 0x000e620008000a00 */
[----:B------:R-:W-:Y:S07]  /*5e80*/  @UP0 UIMAD UR4, UR36, UR44, URZ ;  /* 0x0000002c240402a4 */ /* 0x000fee000f8e02ff */
[----:B------:R-:W-:Y:S01]  /*5e90*/  @!P3 PRMT R151, R0, 0x7610, R151 ;  /* 0x000076100097b816 */ /* 0x000fe20000000097 */
[----:B-1----:R-:W-:Y:S03]  /*5ea0*/  @UP0 UIMAD.WIDE UR6, UR4, 0x4, UR6 ;  /* 0x00000004040608a5 */ /* 0x002fe6000f8e0206 */
[----:B------:R-:W1:Y:S03]  /*5eb0*/  @!UP0 LDCU UR4, c[0x0][0x880] ;  /* 0x00011000ff0487ac */ /* 0x000e660008000800 */
[----:B------:R-:W-:Y:S01]  /*5ec0*/  IMAD.U32 R2, RZ, RZ, UR6 ;  /* 0x00000006ff027e24 */ /* 0x000fe2000f8e00ff */
[----:B------:R-:W-:Y:S05]  /*5ed0*/  MOV R3, UR7 ;  /* 0x0000000700037c02 */ /* 0x000fea0008000f00 */
[----:B-----5:R2:W5:Y:S02]  /*5ee0*/  @P3 LDG.E R82, desc[UR46][R2.64] ;  /* 0x0000002e02523981 */ /* 0x020564000c1e1900 */
[----:B-12---:R-:W-:Y:S02]  /*5ef0*/  @!P3 IMAD.U32 R82, RZ, RZ, UR4 ;  /* 0x00000004ff52be24 */ /* 0x006fe4000f8e00ff */
.L_x_105:
[----:B------:R-:W-:Y:S05]  /*5f00*/  @!P4 BRA `(.L_x_106) ;  /* 0x000000000020c947 */ /* 0x000fea0003800000 */
[----:B------:R-:W-:Y:S04]  /*5f10*/  ISETP.NE.U32.AND P3, PT, R144, RZ, PT ;  /* 0x000000ff9000720c */ /* 0x000fe80003f65070 */
[----:B------:R-:W-:Y:S11]  /*5f20*/  ISETP.NE.AND.EX P3, PT, R145, RZ, PT, P3 ;  /* 0x000000ff9100720c */ /* 0x000ff60003f65330 */
[----:B------:R-:W-:Y:S02]  /*5f30*/  @!UPT UIADD3 URZ, UPT, UPT, URZ, URZ, URZ ;  /* 0x000000fffffff290 */ /* 0x000fe4000fffe0ff */
[----:B------:R-:W1:Y:S01]  /*5f40*/  @P3 LDC.64 R2, c[0x0][0x8a8] ;  /* 0x00022a00ff023b82 */ /* 0x000e620000000a00 */
[----:B------:R-:W-:Y:S04]  /*5f50*/  @P3 IMAD R0, R146, UR36, RZ ;  /* 0x0000002492003c24 */ /* 0x000fe8000f8e02ff */
[----:B-1----:R-:W-:Y:S05]  /*5f60*/  @P3 IMAD.WIDE R2, R0, 0x4, R2 ;  /* 0x0000000400023825 */ /* 0x002fea00078e0202 */
[----:B-----5:R1:W5:Y:S02]  /*5f70*/  @P3 LDG.E R78, desc[UR46][R2.64] ;  /* 0x0000002e024e3981 */ /* 0x020364000c1e1900 */
[----:B-1----:R-:W2:Y:S02]  /*5f80*/  @!P3 LDC R78, c[0x0][0x8a0] ;  /* 0x00022800ff4ebb82 */ /* 0x002ea40000000800 */
.L_x_106:
[----:B-----5:R-:W-:Y:S01]  /*5f90*/  ISETP.NE.AND P4, PT, R82, RZ, PT ;  /* 0x000000ff5200720c */ /* 0x020fe20003f85270 */
[----:B------:R-:W-:Y:S01]  /*5fa0*/  BSSY B1, `(.L_x_107) ;  /* 0x0000048000017945 */ /* 0x000fe20003800000 */
[----:B------:R-:W-:Y:S01]  /*5fb0*/  SEL R7, RZ, 0xffffffff, P2 ;  /* 0xffffffffff077807 */ /* 0x000fe20001000000 */
[----:B------:R-:W-:Y:S01]  /*5fc0*/  IMAD.MOV.U32 R117, RZ, RZ, 0x1 ;  /* 0x00000001ff757424 */ /* 0x000fe200078e00ff */
[----:B------:R-:W-:Y:S01]  /*5fd0*/  LOP3.LUT P3, RZ, R151, 0xff, RZ, 0xc0, !PT ;  /* 0x000000ff97ff7812 */ /* 0x000fe2000786c0ff */
[----:B------:R-:W-:Y:S01]  /*5fe0*/  IMAD R80, R76, 0x80, R79 ;  /* 0x000000804c507824 */ /* 0x000fe200078e024f */
[----:B------:R-:W-:Y:S02]  /*5ff0*/  @P1 SEL R0, RZ, 0xffffffff, P4 ;  /* 0xffffffffff001807 */ /* 0x000fe40002000000 */
[----:B------:R-:W-:Y:S02]  /*6000*/  CS2R R98, SRZ ;  /* 0x0000000000627805 */ /* 0x000fe4000001ff00 */
[----:B------:R-:W-:Y:S02]  /*6010*/  LEA R3, R160, UR49, 0x3 ;  /* 0x00000031a0037c11 */ /* 0x000fe4000f8e18ff */
[----:B------:R-:W-:Y:S02]  /*6020*/  CS2R R96, SRZ ;  /* 0x0000000000607805 */ /* 0x000fe4000001ff00 */
[----:B------:R-:W-:Y:S02]  /*6030*/  @P0 SEL R0, R7, R0, !P3 ;  /* 0x0000000007000207 */ /* 0x000fe40005800000 */
[----:B------:R-:W-:Y:S02]  /*6040*/  CS2R R94, SRZ ;  /* 0x00000000005e7805 */ /* 0x000fe4000001ff00 */
[----:B------:R-:W-:Y:S02]  /*6050*/  LEA R116, R76, UR49, 0x3 ;  /* 0x000000314c747c11 */ /* 0x000fe4000f8e18ff */
[----:B------:R-:W-:Y:S02]  /*6060*/  CS2R R92, SRZ ;  /* 0x00000000005c7805 */ /* 0x000fe4000001ff00 */
[----:B------:R-:W-:Y:S02]  /*6070*/  @P1 LOP3.LUT R0, R0, 0x1, RZ, 0xc0, !PT ;  /* 0x0000000100001812 */ /* 0x000fe400078ec0ff */
[----:B------:R-:W-:Y:S02]  /*6080*/  CS2R R90, SRZ ;  /* 0x00000000005a7805 */ /* 0x000fe4000001ff00 */
[----:B------:R-:W-:Y:S02]  /*6090*/  SHF.L.U32 R5, R162, 0x1f, RZ ;  /* 0x0000001fa2057819 */ /* 0x000fe400000006ff */
[----:B------:R-:W-:Y:S02]  /*60a0*/  CS2R R88, SRZ ;  /* 0x0000000000587805 */ /* 0x000fe4000001ff00 */
[----:B------:R-:W-:Y:S02]  /*60b0*/  ISETP.NE.U32.OR P6, PT, R0, 0x1, !P1 ;  /* 0x000000010000780c */ /* 0x000fe40004fc5470 */
[----:B------:R-:W-:Y:S02]  /*60c0*/  CS2R R102, SRZ ;  /* 0x0000000000667805 */ /* 0x000fe4000001ff00 */
[----:B------:R-:W-:Y:S02]  /*60d0*/  PLOP3.LUT P2, PT, PT, PT, UP1, 0x80, 0x8 ;  /* 0x000000000008781c */ /* 0x000fe40003f4f018 */
[----:B------:R-:W-:Y:S02]  /*60e0*/  CS2R R100, SRZ ;  /* 0x0000000000647805 */ /* 0x000fe4000001ff00 */
[----:B------:R-:W-:Y:S02]  /*60f0*/  SEL R0, RZ, 0xffffffff, P4 ;  /* 0xffffffffff007807 */ /* 0x000fe40002000000 */
[----:B------:R-:W-:Y:S03]  /*6100*/  P2R R104, PR, RZ, 0x40 ;  /* 0x00000040ff687803 */ /* 0x000fe60000000000 */
[----:B------:R-:W-:Y:S04]  /*6110*/  @P6 SHF.L.U32 R2, R159, 0x1f, RZ ;  /* 0x0000001f9f026819 */ /* 0x000fe800000006ff */
[----:B------:R-:W-:Y:S01]  /*6120*/  @P2 SEL R0, R7, R0, !P3 ;  /* 0x0000000007002207 */ /* 0x000fe20005800000 */
[----:B------:R-:W1:Y:S03]  /*6130*/  @P6 SYNCS.PHASECHK.TRANS64.TRYWAIT P1, [R3+URZ+0x180], R2 ;  /* 0x00018002030065a7 */ /* 0x000e6600080211ff */
[----:B------:R-:W-:Y:S04]  /*6140*/  LOP3.LUT R0, R0, 0x1, RZ, 0xc0, !PT ;  /* 0x0000000100007812 */ /* 0x000fe800078ec0ff */
[----:B------:R-:W-:Y:S04]  /*6150*/  ISETP.NE.U32.AND P5, PT, R0, 0x1, PT ;  /* 0x000000010000780c */ /* 0x000fe80003fa5070 */
[----:B------:R-:W-:Y:S01]  /*6160*/  P2R R118, PR, RZ, 0x20 ;  /* 0x00000020ff767803 */ /* 0x000fe20000000000 */
[----:B------:R3:W4:Y:S01]  /*6170*/  SYNCS.PHASECHK.TRANS64.TRYWAIT P0, [R116+URZ+0x1d0], R5 ;  /* 0x0001d005740075a7 */ /* 0x00072200080011ff */
[----:B-1----:R-:W-:Y:S01]  /*6180*/  @P6 SEL R117, RZ, 0x1, !P1 ;  /* 0x00000001ff756807 */ /* 0x002fe20004800000 */
[----:B---3--:R-:W-:Y:S06]  /*6190*/  @!P6 BRA `(.L_x_108) ;  /* 0x0000000000a0e947 */ /* 0x008fec0003800000 */
[----:B------:R-:W-:Y:S01]  /*61a0*/  @P5 IMAD R7, R160, 0x2000, R153 ;  /* 0x00002000a0075824 */ /* 0x000fe200078e0299 */
[----:B------:R-:W-:Y:S01]  /*61b0*/  ISETP.NE.AND P1, PT, R117, RZ, PT ;  /* 0x000000ff7500720c */ /* 0x000fe20003f25270 */
[----:B------:R-:W-:Y:S01]  /*61c0*/  BSSY B0, `(.L_x_109) ;  /* 0x0000011000007945 */ /* 0x000fe20003800000 */
[----:B------:R-:W-:Y:S01]  /*61d0*/  CS2R R102, SRZ ;  /* 0x0000000000667805 */ /* 0x000fe2000001ff00 */
[----:B------:R-:W-:Y:S01]  /*61e0*/  @P5 VIADD R2, R7, UR49 ;  /* 0x0000003107025c36 */ /* 0x000fe20008000000 */
[----:B------:R-:W-:Y:S02]  /*61f0*/  CS2R R100, SRZ ;  /* 0x0000000000647805 */ /* 0x000fe4000001ff00 */
[----:B------:R-:W-:Y:S02]  /*6200*/  CS2R R90, SRZ ;  /* 0x00000000005a7805 */ /* 0x000fe4000001ff00 */
[----:B------:R-:W-:Y:S01]  /*6210*/  CS2R R88, SRZ ;  /* 0x0000000000587805 */ /* 0x000fe2000001ff00 */
[--C-:B------:R-:W-:Y:S01]  /*6220*/  @P5 IMAD.IADD R6, R165, 0x1, R2.reuse ;  /* 0x00000001a5065824 */ /* 0x100fe200078e0202 */
[----:B------:R-:W-:Y:S01]  /*6230*/  CS2R R94, SRZ ;  /* 0x00000000005e7805 */ /* 0x000fe2000001ff00 */
[--C-:B------:R-:W-:Y:S01]  /*6240*/  @P5 IMAD.IADD R4, R164, 0x1, R2.reuse ;  /* 0x00000001a4045824 */ /* 0x100fe200078e0202 */
[----:B------:R-:W-:Y:S01]  /*6250*/  CS2R R92, SRZ ;  /* 0x00000000005c7805 */ /* 0x000fe2000001ff00 */
[----:B------:R-:W-:Y:S01]  /*6260*/  @P5 IMAD R2, R163, 0x10, R2 ;  /* 0x00000010a3025824 */ /* 0x000fe200078e0202 */
[----:B------:R-:W-:Y:S02]  /*6270*/  CS2R R98, SRZ ;  /* 0x0000000000627805 */ /* 0x000fe4000001ff00 */
[----:B------:R-:W-:Y:S01]  /*6280*/  CS2R R96, SRZ ;  /* 0x0000000000607805 */ /* 0x000fe2000001ff00 */
[----:B------:R-:W-:Y:S06]  /*6290*/  @P1 BRA `(.L_x_110) ;  /* 0x00000000000c1947 */ /* 0x000fec0003800000 */
[----:B------:R-:W-:Y:S04]  /*62a0*/  SHF.L.U32 R0, R159, 0x1f, RZ ;  /* 0x0000001f9f007819 */ /* 0x000fe800000006ff */
[----:B------:R-:W1:Y:S02]  /*62b0*/  SYNCS.PHASECHK.TRANS64.TRYWAIT P1, [R3+URZ+0x180], R0 ;  /* 0x00018000030075a7 */ /* 0x000e6400080211ff */
[----:B-1----:R-:W-:Y:S05]  /*62c0*/  @!P1 BRA `(.L_x_111) ;  /* 0x0000003c00349947 */ /* 0x002fea0003800000 */
.L_x_110:
[----:B------:R-:W-:Y:S05]  /*62d0*/  BSYNC B0 ;  /* 0x0000000000007941 */ /* 0x000fea0003800000 */
.L_x_109:
[----:B------:R-:W-:Y:S01]  /*62e0*/  ISETP.NE.AND P1, PT, R118, RZ, PT ;  /* 0x000000ff7600720c */ /* 0x000fe20003f25270 */
[----:B-1----:R-:W-:Y:S02]  /*62f0*/  VIADD R3, R3, 0x190 ;  /* 0x0000019003037836 */ /* 0x002fe40000000000 */
[----:B------:R-:W-:Y:S02]  /*6300*/  IMAD.U32 R0, RZ, RZ, UR37 ;  /* 0x00000025ff007e24 */ /* 0x000fe4000f8e00ff */
[----:B------:R-:W-:Y:S03]  /*6310*/  VIADD R160, R160, 0x1 ;  /* 0x00000001a0a07836 */ /* 0x000fe60000000000 */
[----:B------:R-:W-:Y:S05]  /*6320*/  PRMT R0, R0, 0x654, R3 ;  /* 0x0000065400007816 */ /* 0x000fea0000000003 */
[----:B------:R1:W3:Y:S04]  /*6330*/  @P1 LDS.128 R100, [R7+UR49+0x400] ;  /* 0x0004003107641984 */ /* 0x0002e80008000c00 */
[----:B------:R1:W1:Y:S04]  /*6340*/  @P1 LDS.128 R88, [R6+0x400] ;  /* 0x0004000006581984 */ /* 0x0002680000000c00 */
[----:B------:R1:W1:Y:S04]  /*6350*/  @P1 LDS.128 R92, [R4+0x400] ;  /* 0x00040000045c1984 */ /* 0x0002680000000c00 */
[----:B------:R1:W1:Y:S01]  /*6360*/  @P1 LDS.128 R96, [R2+0x400] ;  /* 0x0004000002601984 */ /* 0x0002620000000c00 */
[C---:B------:R-:W-:Y:S01]  /*6370*/  ISETP.NE.AND P1, PT, R160.reuse, 0x2, PT ;  /* 0x00000002a000780c */ /* 0x040fe20003f25270 */
[----:B------:R-:W-:Y:S01]  /*6380*/  @!PT LDS RZ, [RZ] ;  /* 0x00000000fffff984 */ /* 0x000fe20000000800 */
[----:B------:R-:W-:Y:S01]  /*6390*/  @!PT LDS RZ, [RZ] ;  /* 0x00000000fffff984 */ /* 0x000fe20000000800 */
[----:B------:R-:W-:Y:S01]  /*63a0*/  @!PT LDS RZ, [RZ] ;  /* 0x00000000fffff984 */ /* 0x000fe20000000800 */
[----:B------:R-:W-:Y:S01]  /*63b0*/  @!PT LDS RZ, [RZ] ;  /* 0x00000000fffff984 */ /* 0x000fe20000000800 */
[----:B------:R5:W-:Y:S06]  /*63c0*/  MEMBAR.ALL.CTA ;  /* 0x0000000000007992 */ /* 0x000bec0000008000 */
[----:B-----5:R-:W5:Y:S01]  /*63d0*/  FENCE.VIEW.ASYNC.S ;  /* 0x00000000000073c6 */ /* 0x020f620000000000 */
[----:B------:R-:W-:Y:S01]  /*63e0*/  SEL R160, R160, RZ, P1 ;  /* 0x000000ffa0a07207 */ /* 0x000fe20000800000 */
[----:B-----5:R5:W-:Y:S02]  /*63f0*/  SYNCS.ARRIVE.TRANS64.RED.A1T0 RZ, [R0+URZ], RZ ;  /* 0x000000ff00ff79a7 */ /* 0x020be400081004ff */
[----:B-----5:R-:W-:Y:S04]  /*6400*/  SEL R0, RZ, 0x1, P1 ;  /* 0x00000001ff007807 */ /* 0x020fe80000800000 */
[----:B---3--:R-:W-:Y:S02]  /*6410*/  LOP3.LUT R159, R159, R0, RZ, 0x3c, !PT ;  /* 0x000000009f9f7212 */ /* 0x008fe400078e3cff */
.L_x_108:
[----:B------:R-:W-:Y:S05]  /*6420*/  BSYNC B1 ;  /* 0x0000000000017941 */ /* 0x000fea0003800000 */
.L_x_107:
[----:B------:R-:W-:Y:S04]  /*6430*/  SHF.R.U32.HI R3, RZ, 0x15, R80 ;  /* 0x00000015ff037819 */ /* 0x000fe80000011650 */
[----:B------:R-:W-:Y:S01]  /*6440*/  LOP3.LUT P1, RZ, R3, 0x3, R154, 0x48, !PT ;  /* 0x0000000303ff7812 */ /* 0x000fe2000782489a */
[----:B------:R-:W-:Y:S01]  /*6450*/  @!UPT UIADD3 URZ, UPT, UPT, URZ, URZ, URZ ;  /* 0x000000fffffff290 */ /* 0x000fe2000fffe0ff */
[----:B----4-:R-:W-:Y:S11]  /*6460*/  @P0 BRA `(.L_x_112) ;  /* 0x0000000000080947 */ /* 0x010ff60003800000 */
[----:B------:R-:W3:Y:S02]  /*6470*/  SYNCS.PHASECHK.TRANS64.TRYWAIT P0, [R116+URZ+0x1d0], R5 ;  /* 0x0001d005740075a7 */ /* 0x000ee400080011ff */
[----:B---3--:R-:W-:Y:S05]  /*6480*/  @!P0 BRA `(.L_x_113) ;  /* 0x0000003800d88947 */ /* 0x008fea0003800000 */
.L_x_112:
[----:B------:R-:W-:Y:S05]  /*6490*/  @!P1 BRA `(.L_x_114) ;  /* 0x0000000000409947 */ /* 0x000fea0003800000 */
[----:B------:R-:W3:Y:S01]  /*64a0*/  LDCU.64 UR8, c[0x4][0x70] ;  /* 0x01000e00ff0877ac */ /* 0x000ee20008000a00 */
[----:B------:R-:W-:Y:S01]  /*64b0*/  MOV R3, 0x0 ;  /* 0x0000000000037802 */ /* 0x000fe20000000f00 */
[----:B------:R-:W-:Y:S02]  /*64c0*/  HFMA2 R12, -RZ, RZ, 0, 5.9604644775390625e-08 ;  /* 0x00000001ff0c7431 */ /* 0x000fe400000001ff */
[----:B------:R-:W-:Y:S02]  /*64d0*/  IMAD.MOV.U32 R8, RZ, RZ, 0x192 ;  /* 0x00000192ff087424 */ /* 0x000fe400078e00ff */
[----:B------:R-:W-:Y:S01]  /*64e0*/  IMAD.MOV.U32 R13, RZ, RZ, RZ ;  /* 0x000000ffff0d7224 */ /* 0x000fe200078e00ff */
[----:B------:R-:W4:Y:S01]  /*64f0*/  LDCU.64 UR6, c[0x4][0x78] ;  /* 0x01000f00ff0677ac */ /* 0x000f220008000a00 */
[----:B-1----:R-:W1:Y:S01]  /*6500*/  LDC.64 R2, c[0x4][R3] ;  /* 0x0100000003027b82 */ /* 0x002e620000000a00 */
[----:B------:R-:W5:Y:S01]  /*6510*/  LDCU.64 UR4, c[0x4][0x10] ;  /* 0x01000200ff0477ac */ /* 0x000f620008000a00 */
[----:B---3--:R-:W-:Y:S01]  /*6520*/  MOV R5, UR9 ;  /* 0x0000000900057c02 */ /* 0x008fe20008000f00 */
[----:B------:R-:W-:Y:S01]  /*6530*/  IMAD.U32 R4, RZ, RZ, UR8 ;  /* 0x00000008ff047e24 */ /* 0x000fe2000f8e00ff */
[----:B----4-:R-:W-:Y:S01]  /*6540*/  MOV R7, UR7 ;  /* 0x0000000700077c02 */ /* 0x010fe20008000f00 */
[----:B------:R-:W-:Y:S01]  /*6550*/  IMAD.U32 R6, RZ, RZ, UR6 ;  /* 0x00000006ff067e24 */ /* 0x000fe2000f8e00ff */
[----:B-----5:R-:W-:Y:S01]  /*6560*/  MOV R11, UR5 ;  /* 0x00000005000b7c02 */ /* 0x020fe20008000f00 */
[----:B------:R-:W-:Y:S02]  /*6570*/  IMAD.U32 R10, RZ, RZ, UR4 ;  /* 0x00000004ff0a7e24 */ /* 0x000fe4000f8e00ff */
[----:B------:R-:W-:Y:S07]  /*6580*/  LEPC R20, `(.L_x_114) ;  /* 0x000000001014794e */ /* 0x000fee0000000000 */
[----:B-12---:R-:W-:Y:S05]  /*6590*/  CALL.ABS.NOINC R2 ;  /* 0x0000000002007343 */ /* 0x006fea0003c00000 */
.L_x_114:
[----:B------:R-:W-:Y:S01]  /*65a0*/  SHF.L.U32 R83, R100, 0x10, RZ ;  /* 0x0000001064537819 */ /* 0x000fe200000006ff */
[----:B------:R-:W-:Y:S05]  /*65b0*/  WARPSYNC.ALL ;  /* 0x0000000000007948 */ /* 0x000fea0003800000 */
[----:B------:R-:W-:Y:S01]  /*65c0*/  R2UR UR4, R80 ;  /* 0x00000000500472ca */ /* 0x000fe200000e0000 */
[----:B------:R-:W-:Y:S01]  /*65d0*/  BSSY.RECONVERGENT B0, `(.L_x_115) ;  /* 0x0000121000007945 */ /* 0x000fe20003800200 */
[----:B------:R-:W-:Y:S02]  /*65e0*/  ISETP.NE.AND P6, PT, R104, RZ, PT ;  /* 0x000000ff6800720c */ /* 0x000fe40003fc5270 */
[----:B------:R-:W-:Y:S02]  /*65f0*/  IADD3 R119, PT, PT, R153, UR49, RZ ;  /* 0x0000003199777c10 */ /* 0x000fe4000fffe0ff */
[----:B------:R-:W-:Y:S02]  /*6600*/  SHF.L.U32 R124, R163, 0x4, RZ ;  /* 0x00000004a37c7819 */ /* 0x000fe400000006ff */
[-C--:B------:R-:W-:Y:S02]  /*6610*/  IADD3 R172, PT, PT, R165, R119.reuse, RZ ;  /* 0x00000077a5ac7210 */ /* 0x080fe40007ffe0ff */
[----:B------:R-:W-:Y:S02]  /*6620*/  IADD3 R171, PT, PT, R164, R119, RZ ;  /* 0x00000077a4ab7210 */ /* 0x000fe40007ffe0ff */
[----:B------:R-:W-:Y:S01]  /*6630*/  IADD3 R170, PT, PT, R119, R124, RZ ;  /* 0x0000007c77aa7210 */ /* 0x000fe20007ffe0ff */
[----:B-1-3--:R-:W2:Y:S01]  /*6640*/  LDTM.x64 R4, tmem[UR4] ;  /* 0x00000004000479ee */ /* 0x00aea20008340000 */
[C---:B------:R-:W-:Y:S02]  /*6650*/  PRMT R81, R100.reuse, 0x8880, RZ ;  /* 0x0000888064517816 */ /* 0x040fe400000000ff */
[----:B------:R-:W-:Y:S02]  /*6660*/  SHF.R.S32.HI R83, RZ, 0x18, R83 ;  /* 0x00000018ff537819 */ /* 0x000fe40000011453 */
[----:B------:R-:W-:Y:S02]  /*6670*/  SHF.R.S32.HI R86, RZ, 0x18, R101 ;  /* 0x00000018ff567819 */ /* 0x000fe40000011465 */
[----:B------:R-:W-:Y:S02]  /*6680*/  SHF.L.U32 R84, R100, 0x8, RZ ;  /* 0x0000000864547819 */ /* 0x000fe400000006ff */
[----:B------:R-:W-:Y:S02]  /*6690*/  SHF.L.U32 R85, R101, 0x8, RZ ;  /* 0x0000000865557819 */ /* 0x000fe400000006ff */
[----:B------:R-:W-:Y:S02]  /*66a0*/  SHF.R.S32.HI R84, RZ, 0x18, R84 ;  /* 0x00000018ff547819 */ /* 0x000fe40000011454 */
[----:B------:R-:W-:Y:S02]  /*66b0*/  SHF.R.S32.HI R85, RZ, 0x18, R85 ;  /* 0x00000018ff557819 */ /* 0x000fe40000011455 */
[----:B------:R-:W-:Y:S02]  /*66c0*/  SHF.L.U32 R87, R98, 0x8, RZ ;  /* 0x0000000862577819 */ /* 0x000fe400000006ff */
[----:B------:R-:W-:Y:S02]  /*66d0*/  ISETP.NE.AND P0, PT, R167, RZ, PT ;  /* 0x000000ffa700720c */ /* 0x000fe40003f05270 */
[----:B------:R-:W-:Y:S02]  /*66e0*/  SHF.R.S32.HI R87, RZ, 0x18, R87 ;  /* 0x00000018ff577819 */ /* 0x000fe40000011457 */
[----:B------:R-:W-:Y:S02]  /*66f0*/  LEA R125, R160, UR49, 0x3 ;  /* 0x00000031a07d7c11 */ /* 0x000fe4000f8e18ff */
[----:B------:R-:W-:Y:S01]  /*6700*/  @P6 SHF.L.U32 R126, R159, 0x1f, RZ ;  /* 0x0000001f9f7e6819 */ /* 0x000fe200000006ff */
[C---:B--2---:R-:W-:Y:S02]  /*6710*/  IMAD R0, R78.reuse, R4, RZ ;  /* 0x000000044e007224 */ /* 0x044fe400078e02ff */
[C---:B------:R-:W-:Y:S02]  /*6720*/  IMAD R2, R78.reuse, R5, RZ ;  /* 0x000000054e027224 */ /* 0x040fe400078e02ff */
[----:B------:R-:W-:Y:S02]  /*6730*/  IMAD R3, R78, R6, RZ ;  /* 0x000000064e037224 */ /* 0x000fe400078e02ff */
[-C--:B------:R-:W-:Y:S01]  /*6740*/  IMAD R0, R81, R82.reuse, R0 ;  /* 0x0000005251007224 */ /* 0x080fe200078e0200 */
[----:B------:R-:W-:Y:S01]  /*6750*/  SHF.R.S32.HI R81, RZ, 0x18, R100 ;  /* 0x00000018ff517819 */ /* 0x000fe20000011464 */
[-C--:B------:R-:W-:Y:S01]  /*6760*/  IMAD R2, R83, R82.reuse, R2 ;  /* 0x0000005253027224 */ /* 0x080fe200078e0202 */
[C---:B------:R-:W-:Y:S01]  /*6770*/  PRMT R83, R101.reuse, 0x8880, RZ ;  /* 0x0000888065537816 */ /* 0x040fe200000000ff */
[----:B------:R-:W-:Y:S01]  /*6780*/  IMAD R3, R84, R82, R3 ;  /* 0x0000005254037224 */ /* 0x000fe200078e0203 */
[----:B------:R-:W-:Y:S01]  /*6790*/  SHF.L.U32 R84, R101, 0x10, RZ ;  /* 0x0000001065547819 */ /* 0x000fe200000006ff */
[C---:B------:R-:W-:Y:S02]  /*67a0*/  IMAD R7, R78.reuse, R7, RZ ;  /* 0x000000074e077224 */ /* 0x040fe400078e02ff */
[C---:B------:R-:W-:Y:S01]  /*67b0*/  IMAD R4, R78.reuse, R8, RZ ;  /* 0x000000084e047224 */ /* 0x040fe200078e02ff */
[----:B------:R-:W-:Y:S01]  /*67c0*/  SHF.R.S32.HI R84, RZ, 0x18, R84 ;  /* 0x00000018ff547819 */ /* 0x000fe20000011454 */
[----:B------:R-:W-:Y:S02]  /*67d0*/  IMAD R5, R78, R9, RZ ;  /* 0x000000094e057224 */ /* 0x000fe400078e02ff */
[----:B------:R-:W-:Y:S01]  /*67e0*/  IMAD R7, R81, R82, R7 ;  /* 0x0000005251077224 */ /* 0x000fe200078e0207 */
[----:B------:R-:W-:Y:S01]  /*67f0*/  PRMT R81, R102, 0x8880, RZ ;  /* 0x0000888066517816 */ /* 0x000fe200000000ff */
[----:B------:R-:W-:Y:S02]  /*6800*/  IMAD R6, R78, R10, RZ ;  /* 0x0000000a4e067224 */ /* 0x000fe400078e02ff */
[-C--:B------:R-:W-:Y:S01]  /*6810*/  IMAD R4, R83, R82.reuse, R4 ;  /* 0x0000005253047224 */ /* 0x080fe200078e0204 */
[----:B------:R-:W-:Y:S01]  /*6820*/  I2IP.S8.S32.SAT R105, R7, R3, RZ ;  /* 0x0000000307697239 */ /* 0x000fe200000014ff */
[----:B------:R-:W-:Y:S01]  /*6830*/  IMAD R5, R84, R82, R5 ;  /* 0x0000005254057224 */ /* 0x000fe200078e0205 */
[----:B------:R-:W-:Y:S01]  /*6840*/  SHF.L.U32 R83, R102, 0x10, RZ ;  /* 0x0000001066537819 */ /* 0x000fe200000006ff */
[----:B------:R-:W-:Y:S01]  /*6850*/  IMAD R11, R78, R11, RZ ;  /* 0x0000000b4e0b7224 */ /* 0x000fe200078e02ff */
[----:B------:R-:W-:Y:S01]  /*6860*/  I2IP.S8.S32.SAT R104, R2, R0, R105 ;  /* 0x0000000002687239 */ /* 0x000fe20000001469 */
[----:B------:R-:W-:Y:S01]  /*6870*/  IMAD R6, R85, R82, R6 ;  /* 0x0000005255067224 */ /* 0x000fe200078e0206 */
[----:B------:R-:W-:Y:S01]  /*6880*/  SHF.R.S32.HI R83, RZ, 0x18, R83 ;  /* 0x00000018ff537819 */ /* 0x000fe20000011453 */
[----:B------:R-:W-:Y:S01]  /*6890*/  IMAD R8, R78, R12, RZ ;  /* 0x0000000c4e087224 */ /* 0x000fe200078e02ff */
[----:B------:R-:W-:Y:S01]  /*68a0*/  SHF.L.U32 R85, R102, 0x8, RZ ;  /* 0x0000000866557819 */ /* 0x000fe200000006ff */
[----:B------:R-:W-:Y:S02]  /*68b0*/  IMAD R9, R78, R13, RZ ;  /* 0x0000000d4e097224 */ /* 0x000fe400078e02ff */
[----:B------:R-:W-:Y:S01]  /*68c0*/  IMAD R11, R86, R82, R11 ;  /* 0x00000052560b7224 */ /* 0x000fe200078e020b */
[----:B------:R-:W-:Y:S01]  /*68d0*/  SHF.R.S32.HI R85, RZ, 0x18, R85 ;  /* 0x00000018ff557819 */ /* 0x000fe20000011455 */
[C---:B------:R-:W-:Y:S01]  /*68e0*/  IMAD R10, R78.reuse, R14, RZ ;  /* 0x0000000e4e0a7224 */ /* 0x040fe200078e02ff */
[----:B------:R-:W-:Y:S01]  /*68f0*/  SHF.R.S32.HI R86, RZ, 0x18, R103 ;  /* 0x00000018ff567819 */ /* 0x000fe20000011467 */
[----:B------:R-:W-:Y:S01]  /*6900*/  IMAD R8, R81, R82, R8 ;  /* 0x0000005251087224 */ /* 0x000fe200078e0208 */
[----:B------:R-:W-:Y:S01]  /*6910*/  I2IP.S8.S32.SAT R106, R11, R6, RZ ;  /* 0x000000060b6a7239 */ /* 0x000fe200000014ff */
[----:B------:R-:W-:Y:S01]  /*6920*/  IMAD R9, R83, R82, R9 ;  /* 0x0000005253097224 */ /* 0x000fe200078e0209 */
[C---:B------:R-:W-:Y:S01]  /*6930*/  PRMT R83, R103.reuse, 0x8880, RZ ;  /* 0x0000888067537816 */ /* 0x040fe200000000ff */
[----:B------:R-:W-:Y:S01]  /*6940*/  IMAD.U32 R84, R103, 0x10000, RZ ;  /* 0x0001000067547824 */ /* 0x000fe200078e00ff */
[----:B------:R-:W-:Y:S01]  /*6950*/  I2IP.S8.S32.SAT R105, R5, R4, R106 ;  /* 0x0000000405697239 */ /* 0x000fe2000000146a */
[C---:B------:R-:W-:Y:S01]  /*6960*/  IMAD R15, R78.reuse, R15, RZ ;  /* 0x0000000f4e0f7224 */ /* 0x040fe200078e02ff */
[----:B------:R-:W-:Y:S01]  /*6970*/  SHF.R.S32.HI R81, RZ, 0x18, R102 ;  /* 0x00000018ff517819 */ /* 0x000fe20000011466 */
[----:B------:R-:W-:Y:S01]  /*6980*/  IMAD R10, R85, R82, R10 ;  /* 0x00000052550a7224 */ /* 0x000fe200078e020a */
[----:B------:R-:W-:Y:S01]  /*6990*/  SHF.R.S32.HI R84, RZ, 0x18, R84 ;  /* 0x00000018ff547819 */ /* 0x000fe20000011454 */
[C---:B------:R-:W-:Y:S01]  /*69a0*/  IMAD R12, R78.reuse, R16, RZ ;  /* 0x000000104e0c7224 */ /* 0x040fe200078e02ff */
[----:B------:R-:W-:Y:S01]  /*69b0*/  SHF.L.U32 R85, R103, 0x8, RZ ;  /* 0x0000000867557819 */ /* 0x000fe200000006ff */
[----:B------:R-:W-:Y:S02]  /*69c0*/  IMAD R13, R78, R17, RZ ;  /* 0x000000114e0d7224 */ /* 0x000fe400078e02ff */
[----:B------:R-:W-:Y:S01]  /*69d0*/  IMAD R15, R81, R82, R15 ;  /* 0x00000052510f7224 */ /* 0x000fe200078e020f */
[----:B------:R-:W-:Y:S01]  /*69e0*/  PRMT R81, R88, 0x8880, RZ ;  /* 0x0000888058517816 */ /* 0x000fe200000000ff */
[----:B------:R-:W-:Y:S01]  /*69f0*/  IMAD R14, R78, R18, RZ ;  /* 0x000000124e0e7224 */ /* 0x000fe200078e02ff */
[----:B------:R-:W-:Y:S01]  /*6a00*/  SHF.R.S32.HI R85, RZ, 0x18, R85 ;  /* 0x00000018ff557819 */ /* 0x000fe20000011455 */
[----:B------:R-:W-:Y:S01]  /*6a10*/  IMAD R12, R83, R82, R12 ;  /* 0x00000052530c7224 */ /* 0x000fe200078e020c */
[----:B------:R-:W-:Y:S01]  /*6a20*/  I2IP.S8.S32.SAT R106, R15, R10, RZ ;  /* 0x0000000a0f6a7239 */ /* 0x000fe200000014ff */
[----:B------:R-:W-:Y:S01]  /*6a30*/  IMAD R13, R84, R82, R13 ;  /* 0x00000052540d7224 */ /* 0x000fe200078e020d */
[----:B------:R-:W-:Y:S01]  /*6a40*/  SHF.L.U32 R83, R88, 0x10, RZ ;  /* 0x0000001058537819 */ /* 0x000fe200000006ff */
[C---:B------:R-:W-:Y:S01]  /*6a50*/  IMAD R19, R78.reuse, R19, RZ ;  /* 0x000000134e137224 */ /* 0x040fe200078e02ff */
[----:B------:R-:W-:Y:S01]  /*6a60*/  I2IP.S8.S32.SAT R106, R9, R8, R106 ;  /* 0x00000008096a7239 */ /* 0x000fe2000000146a */
[----:B------:R-:W-:Y:S01]  /*6a70*/  IMAD R14, R85, R82, R14 ;  /* 0x00000052550e7224 */ /* 0x000fe200078e020e */
[----:B------:R-:W-:Y:S01]  /*6a80*/  SHF.R.S32.HI R83, RZ, 0x18, R83 ;  /* 0x00000018ff537819 */ /* 0x000fe20000011453 */
[C---:B------:R-:W-:Y:S01]  /*6a90*/  IMAD R16, R78.reuse, R20, RZ ;  /* 0x000000144e107224 */ /* 0x040fe200078e02ff */
[----:B------:R-:W-:Y:S01]  /*6aa0*/  SHF.L.U32 R84, R89, 0x10, RZ ;  /* 0x0000001059547819 */ /* 0x000fe200000006ff */
[----:B------:R-:W-:Y:S01]  /*6ab0*/  IMAD R17, R78, R21, RZ ;  /* 0x000000154e117224 */ /* 0x000fe200078e02ff */
[----:B------:R-:W-:Y:S01]  /*6ac0*/  SHF.L.U32 R85, R88, 0x8, RZ ;  /* 0x0000000858557819 */ /* 0x000fe200000006ff */
[----:B------:R-:W-:Y:S01]  /*6ad0*/  IMAD R19, R86, R82, R19 ;  /* 0x0000005256137224 */ /* 0x000fe200078e0213 */
[----:B------:R-:W-:Y:S01]  /*6ae0*/  SHF.R.S32.HI R84, RZ, 0x18, R84 ;  /* 0x00000018ff547819 */ /* 0x000fe20000011454 */
[C---:B------:R-:W-:Y:S01]  /*6af0*/  IMAD R18, R78.reuse, R22, RZ ;  /* 0x000000164e127224 */ /* 0x040fe200078e02ff */
[----:B------:R-:W-:Y:S01]  /*6b00*/  SHF.R.S32.HI R85, RZ, 0x18, R85 ;  /* 0x00000018ff557819 */ /* 0x000fe20000011455 */
[----:B------:R-:W-:Y:S01]  /*6b10*/  IMAD R16, R81, R82, R16 ;  /* 0x0000005251107224 */ /* 0x000fe200078e0210 */
[----:B------:R-:W-:Y:S01]  /*6b20*/  I2IP.S8.S32.SAT R107, R19, R14, RZ ;  /* 0x0000000e136b7239 */ /* 0x000fe200000014ff */
[-C--:B------:R-:W-:Y:S01]  /*6b30*/  IMAD R17, R83, R82.reuse, R17 ;  /* 0x0000005253117224 */ /* 0x080fe200078e0211 */
[----:B------:R-:W-:Y:S01]  /*6b40*/  PRMT R83, R89, 0x8880, RZ ;  /* 0x0000888059537816 */ /* 0x000fe200000000ff */
[C---:B------:R-:W-:Y:S01]  /*6b50*/  IMAD R23, R78.reuse, R23, RZ ;  /* 0x000000174e177224 */ /* 0x040fe200078e02ff */
[----:B------:R-:W-:Y:S01]  /*6b60*/  SHF.R.S32.HI R81, RZ, 0x18, R88 ;  /* 0x00000018ff517819 */ /* 0x000fe20000011458 */
[----:B------:R-:W-:Y:S01]  /*6b70*/  IMAD R18, R85, R82, R18 ;  /* 0x0000005255127224 */ /* 0x000fe200078e0212 */
[----:B------:R-:W-:Y:S01]  /*6b80*/  SHF.L.U32 R85, R89, 0x8, RZ ;  /* 0x0000000859557819 */ /* 0x000fe200000006ff */
[C---:B------:R-:W-:Y:S01]  /*6b90*/  IMAD R20, R78.reuse, R24, RZ ;  /* 0x000000184e147224 */ /* 0x040fe200078e02ff */
[----:B------:R-:W-:Y:S01]  /*6ba0*/  I2IP.S8.S32.SAT R107, R13, R12, R107 ;  /* 0x0000000c0d6b7239 */ /* 0x000fe2000000146b */
[----:B------:R-:W-:Y:S01]  /*6bb0*/  IMAD R21, R78, R25, RZ ;  /* 0x000000194e157224 */ /* 0x000fe200078e02ff */
[----:B------:R-:W-:Y:S01]  /*6bc0*/  SHF.R.S32.HI R85, RZ, 0x18, R85 ;  /* 0x00000018ff557819 */ /* 0x000fe20000011455 */
[----:B------:R-:W-:Y:S01]  /*6bd0*/  IMAD R23, R81, R82, R23 ;  /* 0x0000005251177224 */ /* 0x000fe200078e0217 */
[----:B------:R-:W-:Y:S01]  /*6be0*/  PRMT R81, R90, 0x8880, RZ ;  /* 0x000088805a517816 */ /* 0x000fe200000000ff */
[----:B------:R-:W-:Y:S01]  /*6bf0*/  IMAD R22, R78, R26, RZ ;  /* 0x0000001a4e167224 */ /* 0x000fe200078e02ff */
[----:B------:R1:W-:Y:S01]  /*6c00*/  STS.128 [R153+UR49+0x4400], R104 ;  /* 0x0044006899007988 */ /* 0x0003e20008000c31 */
[----:B------:R-:W-:Y:S01]  /*6c10*/  IMAD R20, R83, R82, R20 ;  /* 0x0000005253147224 */ /* 0x000fe200078e0214 */
[----:B------:R-:W-:Y:S01]  /*6c20*/  I2IP.S8.S32.SAT R108, R23, R18, RZ ;  /* 0x00000012176c7239 */ /* 0x000fe200000014ff */
[----:B------:R-:W-:Y:S01]  /*6c30*/  IMAD R21, R84, R82, R21 ;  /* 0x0000005254157224 */ /* 0x000fe200078e0215 */
[----:B------:R-:W-:Y:S01]  /*6c40*/  SHF.R.S32.HI R86, RZ, 0x18, R89 ;  /* 0x00000018ff567819 */ /* 0x000fe20000011459 */
[----:B------:R-:W-:Y:S01]  /*6c50*/  IMAD.U32 R83, R90, 0x10000, RZ ;  /* 0x000100005a537824 */ /* 0x000fe200078e00ff */
[----:B------:R-:W-:Y:S01]  /*6c60*/  I2IP.S8.S32.SAT R108, R17, R16, R108 ;  /* 0x00000010116c7239 */ /* 0x000fe2000000146c */
[----:B------:R-:W-:Y:S01]  /*6c70*/  IMAD R27, R78, R27, RZ ;  /* 0x0000001b4e1b7224 */ /* 0x000fe200078e02ff */
[----:B------:R-:W-:Y:S01]  /*6c80*/  SHF.L.U32 R84, R91, 0x10, RZ ;  /* 0x000000105b547819 */ /* 0x000fe200000006ff */
[----:B------:R-:W-:Y:S01]  /*6c90*/  IMAD R22, R85, R82, R22 ;  /* 0x0000005255167224 */ /* 0x000fe200078e0216 */
[----:B------:R-:W-:Y:S01]  /*6ca0*/  SHF.L.U32 R85, R90, 0x8, RZ ;  /* 0x000000085a557819 */ /* 0x000fe200000006ff */
[C---:B------:R-:W-:Y:S01]  /*6cb0*/  IMAD R24, R78.reuse, R28, RZ ;  /* 0x0000001c4e187224 */ /* 0x040fe200078e02ff */
[----:B------:R-:W-:Y:S01]  /*6cc0*/  SHF.R.S32.HI R83, RZ, 0x18, R83 ;  /* 0x00000018ff537819 */ /* 0x000fe20000011453 */
[----:B------:R-:W-:Y:S01]  /*6cd0*/  IMAD R25, R78, R29, RZ ;  /* 0x0000001d4e197224 */ /* 0x000fe200078e02ff */
[----:B------:R-:W-:Y:S01]  /*6ce0*/  SHF.R.S32.HI R84, RZ, 0x18, R84 ;  /* 0x00000018ff547819 */ /* 0x000fe20000011454 */
[----:B------:R-:W-:Y:S01]  /*6cf0*/  IMAD R27, R86, R82, R27 ;  /* 0x00000052561b7224 */ /* 0x000fe200078e021b */
[----:B------:R-:W-:Y:S01]  /*6d00*/  SHF.R.S32.HI R85, RZ, 0x18, R85 ;  /* 0x00000018ff557819 */ /* 0x000fe20000011455 */
[C---:B------:R-:W-:Y:S01]  /*6d10*/  IMAD R26, R78.reuse, R30, RZ ;  /* 0x0000001e4e1a7224 */ /* 0x040fe200078e02ff */
[----:B------:R-:W-:Y:S01]  /*6d20*/  SHF.R.S32.HI R86, RZ, 0x18, R91 ;  /* 0x00000018ff567819 */ /* 0x000fe2000001145b */
[----:B------:R-:W-:Y:S01]  /*6d30*/  IMAD R24, R81, R82, R24 ;  /* 0x0000005251187224 */ /* 0x000fe200078e0218 */
[----:B------:R-:W-:Y:S01]  /*6d40*/  I2IP.S8.S32.SAT R109, R27, R22, RZ ;  /* 0x000000161b6d7239 */ /* 0x000fe200000014ff */
[----:B------:R-:W-:Y:S01]  /*6d50*/  IMAD R25, R83, R82, R25 ;  /* 0x0000005253197224 */ /* 0x000fe200078e0219 */
[----:B------:R-:W-:Y:S01]  /*6d60*/  SHF.R.S32.HI R81, RZ, 0x18, R90 ;  /* 0x00000018ff517819 */ /* 0x000fe2000001145a */
[C---:B------:R-:W-:Y:S01]  /*6d70*/  IMAD R31, R78.reuse, R31, RZ ;  /* 0x0000001f4e1f7224 */ /* 0x040fe200078e02ff */
[----:B------:R-:W-:Y:S01]  /*6d80*/  I2IP.S8.S32.SAT R109, R21, R20, R109 ;  /* 0x00000014156d7239 */ /* 0x000fe2000000146d */
[----:B------:R-:W-:Y:S01]  /*6d90*/  IMAD R26, R85, R82, R26 ;  /* 0x00000052551a7224 */ /* 0x000fe200078e021a */
[C---:B------:R-:W-:Y:S01]  /*6da0*/  PRMT R83, R91.reuse, 0x8880, RZ ;  /* 0x000088805b537816 */ /* 0x040fe200000000ff */
[C---:B------:R-:W-:Y:S01]  /*6db0*/  IMAD R28, R78.reuse, R32, RZ ;  /* 0x000000204e1c7224 */ /* 0x040fe200078e02ff */
[----:B------:R-:W-:Y:S01]  /*6dc0*/  SHF.L.U32 R85, R91, 0x8, RZ ;  /* 0x000000085b557819 */ /* 0x000fe200000006ff */
[C---:B------:R-:W-:Y:S02]  /*6dd0*/  IMAD R29, R78.reuse, R33, RZ ;  /* 0x000000214e1d7224 */ /* 0x040fe400078e02ff */
[----:B------:R-:W-:Y:S01]  /*6de0*/  IMAD R31, R81, R82, R31 ;  /* 0x00000052511f7224 */ /* 0x000fe200078e021f */
[----:B------:R-:W-:Y:S01]  /*6df0*/  SHF.R.S32.HI R85, RZ, 0x18, R85 ;  /* 0x00000018ff557819 */ /* 0x000fe20000011455 */
[----:B------:R-:W-:Y:S01]  /*6e00*/  IMAD R30, R78, R34, RZ ;  /* 0x000000224e1e7224 */ /* 0x000fe200078e02ff */
[----:B------:R-:W-:Y:S01]  /*6e10*/  PRMT R81, R92, 0x8880, RZ ;  /* 0x000088805c517816 */ /* 0x000fe200000000ff */
[----:B------:R-:W-:Y:S01]  /*6e20*/  IMAD R28, R83, R82, R28 ;  /* 0x00000052531c7224 */ /* 0x000fe200078e021c */
[----:B------:R-:W-:Y:S01]  /*6e30*/  I2IP.S8.S32.SAT R110, R31, R26, RZ ;  /* 0x0000001a1f6e7239 */ /* 0x000fe200000014ff */
[----:B------:R-:W-:Y:S01]  /*6e40*/  IMAD R29, R84, R82, R29 ;  /* 0x00000052541d7224 */ /* 0x000fe200078e021d */
[----:B------:R-:W-:Y:S01]  /*6e50*/  SHF.L.U32 R83, R92, 0x10, RZ ;  /* 0x000000105c537819 */ /* 0x000fe200000006ff */
[----:B------:R-:W-:Y:S01]  /*6e60*/  IMAD R35, R78, R35, RZ ;  /* 0x000000234e237224 */ /* 0x000fe200078e02ff */
[----:B------:R-:W-:Y:S01]  /*6e70*/  I2IP.S8.S32.SAT R110, R25, R24, R110 ;  /* 0x00000018196e7239 */ /* 0x000fe2000000146e */
[----:B------:R-:W-:Y:S01]  /*6e80*/  IMAD R30, R85, R82, R30 ;  /* 0x00000052551e7224 */ /* 0x000fe200078e021e */
[----:B------:R-:W-:Y:S01]  /*6e90*/  SHF.L.U32 R85, R92, 0x8, RZ ;  /* 0x000000085c557819 */ /* 0x000fe200000006ff */
[C---:B------:R-:W-:Y:S01]  /*6ea0*/  IMAD R32, R78.reuse, R36, RZ ;  /* 0x000000244e207224 */ /* 0x040fe200078e02ff */
[----:B------:R-:W-:Y:S01]  /*6eb0*/  SHF.R.S32.HI R83, RZ, 0x18, R83 ;  /* 0x00000018ff537819 */ /* 0x000fe20000011453 */
[----:B------:R-:W-:Y:S01]  /*6ec0*/  IMAD R33, R78, R37, RZ ;  /* 0x000000254e217224 */ /* 0x000fe200078e02ff */
[----:B------:R-:W-:Y:S01]  /*6ed0*/  SHF.R.S32.HI R85, RZ, 0x18, R85 ;  /* 0x00000018ff557819 */ /* 0x000fe20000011455 */
[----:B------:R-:W-:Y:S01]  /*6ee0*/  IMAD R35, R86, R82, R35 ;  /* 0x0000005256237224 */ /* 0x000fe200078e0223 */
[----:B------:R-:W-:Y:S01]  /*6ef0*/  PRMT R84, R93, 0x8880, RZ ;  /* 0x000088805d547816 */ /* 0x000fe200000000ff */
[----:B------:R-:W-:Y:S01]  /*6f00*/  IMAD R34, R78, R38, RZ ;  /* 0x000000264e227224 */ /* 0x000fe200078e02ff */
[----:B------:R-:W-:Y:S01]  /*6f10*/  SHF.L.U32 R86, R96, 0x10, RZ ;  /* 0x0000001060567819 */ /* 0x000fe200000006ff */
[----:B------:R-:W-:Y:S01]  /*6f20*/  IMAD R32, R81, R82, R32 ;  /* 0x0000005251207224 */ /* 0x000fe200078e0220 */
[----:B------:R-:W-:Y:S01]  /*6f30*/  SHF.R.S32.HI R81, RZ, 0x18, R92 ;  /* 0x00000018ff517819 */ /* 0x000fe2000001145c */
[C---:B------:R-:W-:Y:S01]  /*6f40*/  IMAD R39, R78.reuse, R39, RZ ;  /* 0x000000274e277224 */ /* 0x040fe200078e02ff */
[----:B------:R-:W-:Y:S01]  /*6f50*/  I2IP.S8.S32.SAT R111, R35, R30, RZ ;  /* 0x0000001e236f7239 */ /* 0x000fe200000014ff */
[-C--:B------:R-:W-:Y:S02]  /*6f60*/  IMAD R33, R83, R82.reuse, R33 ;  /* 0x0000005253217224 */ /* 0x080fe400078e0221 */
[----:B------:R-:W-:Y:S01]  /*6f70*/  IMAD R34, R85, R82, R34 ;  /* 0x0000005255227224 */ /* 0x000fe200078e0222 */
[----:B------:R-:W-:Y:S01]  /*6f80*/  I2IP.S8.S32.SAT R111, R29, R28, R111 ;  /* 0x0000001c1d6f7239 */ /* 0x000fe2000000146f */
[C---:B------:R-:W-:Y:S01]  /*6f90*/  IMAD.U32 R83, R93.reuse, 0x10000, RZ ;  /* 0x000100005d537824 */ /* 0x040fe200078e00ff */
[----:B------:R-:W-:Y:S01]  /*6fa0*/  SHF.L.U32 R85, R93, 0x8, RZ ;  /* 0x000000085d557819 */ /* 0x000fe200000006ff */
[----:B------:R-:W-:Y:S01]  /*6fb0*/  IMAD R39, R81, R82, R39 ;  /* 0x0000005251277224 */ /* 0x000fe200078e0227 */
[----:B------:R-:W-:Y:S01]  /*6fc0*/  MOV R81, R84 ;  /* 0x0000005400517202 */ /* 0x000fe20000000f00 */
[C---:B------:R-:W-:Y:S01]  /*6fd0*/  IMAD R36, R78.reuse, R40, RZ ;  /* 0x000000284e247224 */ /* 0x040fe200078e02ff */
[----:B------:R-:W-:Y:S01]  /*6fe0*/  SHF.R.S32.HI R83, RZ, 0x18, R83 ;  /* 0x00000018ff537819 */ /* 0x000fe20000011453 */
[C---:B------:R-:W-:Y:S01]  /*6ff0*/  IMAD R37, R78.reuse, R41, RZ ;  /* 0x000000294e257224 */ /* 0x040fe200078e02ff */
[----:B------:R-:W-:Y:S01]  /*7000*/  SHF.R.S32.HI R85, RZ, 0x18, R85 ;  /* 0x00000018ff557819 */ /* 0x000fe20000011455 */
[C---:B------:R-:W-:Y:S01]  /*7010*/  IMAD R38, R78.reuse, R42, RZ ;  /* 0x0000002a4e267224 */ /* 0x040fe200078e02ff */
[----:B------:R1:W-:Y:S01]  /*7020*/  STS.128 [R172+0x4400], R108 ;  /* 0x0044006cac007388 */ /* 0x0003e20000000c00 */
[----:B------:R-:W-:Y:S01]  /*7030*/  IMAD R36, R81, R82, R36 ;  /* 0x0000005251247224 */ /* 0x000fe200078e0224 */
[----:B------:R-:W-:Y:S01]  /*7040*/  I2IP.S8.S32.SAT R112, R39, R34, RZ ;  /* 0x0000002227707239 */ /* 0x000fe200000014ff */
[-C--:B------:R-:W-:Y:S01]  /*7050*/  IMAD R37, R83, R82.reuse, R37 ;  /* 0x0000005253257224 */ /* 0x080fe200078e0225 */
[----:B------:R-:W-:Y:S01]  /*7060*/  SHF.R.S32.HI R84, RZ, 0x18, R93 ;  /* 0x00000018ff547819 */ /* 0x000fe2000001145d */
[----:B------:R-:W-:Y:S01]  /*7070*/  IMAD R43, R78, R43, RZ ;  /* 0x0000002b4e2b7224 */ /* 0x000fe200078e02ff */
[C---:B------:R-:W-:Y:S01]  /*7080*/  SHF.L.U32 R83, R94.reuse, 0x10, RZ ;  /* 0x000000105e537819 */ /* 0x040fe200000006ff */
[----:B------:R-:W-:Y:S01]  /*7090*/  IMAD R38, R85, R82, R38 ;  /* 0x0000005255267224 */ /* 0x000fe200078e0226 */
[----:B------:R-:W-:Y:S01]  /*70a0*/  PRMT R81, R94, 0x8880, RZ ;  /* 0x000088805e517816 */ /* 0x000fe200000000ff */
[----:B------:R-:W-:Y:S01]  /*70b0*/  IMAD R40, R78, R44, RZ ;  /* 0x0000002c4e287224 */ /* 0x000fe200078e02ff */
[----:B------:R-:W-:Y:S01]  /*70c0*/  SHF.L.U32 R85, R94, 0x8, RZ ;  /* 0x000000085e557819 */ /* 0x000fe200000006ff */
[----:B------:R-:W-:Y:S01]  /*70d0*/  IMAD R41, R78, R45, RZ ;  /* 0x0000002d4e297224 */ /* 0x000fe200078e02ff */
[----:B------:R-:W-:Y:S01]  /*70e0*/  SHF.R.S32.HI R83, RZ, 0x18, R83 ;  /* 0x00000018ff537819 */ /* 0x000fe20000011453 */
[----:B------:R-:W-:Y:S01]  /*70f0*/  IMAD R43, R84, R82, R43 ;  /* 0x00000052542b7224 */ /* 0x000fe200078e022b */
[----:B------:R-:W-:Y:S01]  /*7100*/  SHF.R.S32.HI R85, RZ, 0x18, R85 ;  /* 0x00000018ff557819 */ /* 0x000fe20000011455 */
[C---:B------:R-:W-:Y:S01]  /*7110*/  IMAD R42, R78.reuse, R46, RZ ;  /* 0x0000002e4e2a7224 */ /* 0x040fe200078e02ff */
[----:B------:R-:W-:Y:S01]  /*7120*/  I2IP.S8.S32.SAT R112, R33, R32, R112 ;  /* 0x0000002021707239 */ /* 0x000fe20000001470 */
[----:B------:R-:W-:Y:S01]  /*7130*/  IMAD R40, R81, R82, R40 ;  /* 0x0000005251287224 */ /* 0x000fe200078e0228 */
[----:B------:R-:W-:Y:S01]  /*7140*/  SHF.R.S32.HI R84, RZ, 0x18, R94 ;  /* 0x00000018ff547819 */ /* 0x000fe2000001145e */
[----:B------:R-:W-:Y:S01]  /*7150*/  IMAD R47, R78, R47, RZ ;  /* 0x0000002f4e2f7224 */ /* 0x000fe200078e02ff */
[----:B------:R-:W-:Y:S01]  /*7160*/  I2IP.S8.S32.SAT R113, R43, R38, RZ ;  /* 0x000000262b717239 */ /* 0x000fe200000014ff */
[-C--:B------:R-:W-:Y:S01]  /*7170*/  IMAD R41, R83, R82.reuse, R41 ;  /* 0x0000005253297224 */ /* 0x080fe200078e0229 */
[----:B------:R-:W-:Y:S01]  /*7180*/  PRMT R81, R95, 0x8880, RZ ;  /* 0x000088805f517816 */ /* 0x000fe200000000ff */
[-C--:B------:R-:W-:Y:S01]  /*7190*/  IMAD R42, R85, R82.reuse, R42 ;  /* 0x00000052552a7224 */ /* 0x080fe200078e022a */
[----:B------:R-:W-:Y:S01]  /*71a0*/  SHF.L.U32 R83, R95, 0x10, RZ ;  /* 0x000000105f537819 */ /* 0x000fe200000006ff */
[----:B------:R-:W-:Y:S01]  /*71b0*/  IMAD R47, R84, R82, R47 ;  /* 0x00000052542f7224 */ /* 0x000fe200078e022f */
[----:B------:R-:W-:Y:S01]  /*71c0*/  I2IP.S8.S32.SAT R113, R37, R36, R113 ;  /* 0x0000002425717239 */ /* 0x000fe20000001471 */
[C---:B------:R-:W-:Y:S01]  /*71d0*/  IMAD R44, R78.reuse, R48, RZ ;  /* 0x000000304e2c7224 */ /* 0x040fe200078e02ff */
[----:B------:R-:W-:Y:S01]  /*71e0*/  SHF.R.S32.HI R83, RZ, 0x18, R83 ;  /* 0x00000018ff537819 */ /* 0x000fe20000011453 */
[----:B------:R-:W-:Y:S01]  /*71f0*/  IMAD.SHL.U32 R84, R95, 0x100, RZ ;  /* 0x000001005f547824 */ /* 0x000fe200078e00ff */
[----:B------:R-:W-:Y:S01]  /*7200*/  I2IP.S8.S32.SAT R114, R47, R42, RZ ;  /* 0x0000002a2f727239 */ /* 0x000fe200000014ff */
[----:B------:R-:W-:Y:S01]  /*7210*/  IMAD R45, R78, R49, RZ ;  /* 0x000000314e2d7224 */ /* 0x000fe200078e02ff */
[----:B------:R-:W-:Y:S01]  /*7220*/  PRMT R85, R96, 0x8880, RZ ;  /* 0x0000888060557816 */ /* 0x000fe200000000ff */
[----:B------:R-:W-:Y:S01]  /*7230*/  IMAD R44, R81, R82, R44 ;  /* 0x00000052512c7224 */ /* 0x000fe200078e022c */
[----:B------:R-:W-:Y:S01]  /*7240*/  SHF.R.S32.HI R81, RZ, 0x18, R84 ;  /* 0x00000018ff517819 */ /* 0x000fe20000011454 */
[C---:B------:R-:W-:Y:S01]  /*7250*/  IMAD R46, R78.reuse, R50, RZ ;  /* 0x000000324e2e7224 */ /* 0x040fe200078e02ff */
[----:B------:R-:W-:Y:S01]  /*7260*/  I2IP.S8.S32.SAT R114, R41, R40, R114 ;  /* 0x0000002829727239 */ /* 0x000fe20000001472 */
[----:B------:R-:W-:Y:S01]  /*7270*/  IMAD R45, R83, R82, R45 ;  /* 0x00000052532d7224 */ /* 0x000fe200078e022d */
[----:B------:R-:W-:Y:S01]  /*7280*/  SHF.R.S32.HI R83, RZ, 0x18, R95 ;  /* 0x00000018ff537819 */ /* 0x000fe2000001145f */
[----:B------:R-:W-:Y:S01]  /*7290*/  IMAD R51, R78, R51, RZ ;  /* 0x000000334e337224 */ /* 0x000fe200078e02ff */
[----:B------:R-:W-:Y:S01]  /*72a0*/  SHF.L.U32 R84, R96, 0x8, RZ ;  /* 0x0000000860547819 */ /* 0x000fe200000006ff */
[C---:B------:R-:W-:Y:S02]  /*72b0*/  IMAD R48, R78.reuse, R52, RZ ;  /* 0x000000344e307224 */ /* 0x040fe400078e02ff */
[-C--:B------:R-:W-:Y:S01]  /*72c0*/  IMAD R46, R81, R82.reuse, R46 ;  /* 0x00000052512e7224 */ /* 0x080fe200078e022e */
[----:B------:R-:W-:Y:S01]  /*72d0*/  SHF.R.S32.HI R81, RZ, 0x18, R86 ;  /* 0x00000018ff517819 */ /* 0x000fe20000011456 */
[C---:B------:R-:W-:Y:S01]  /*72e0*/  IMAD R49, R78.reuse, R53, RZ ;  /* 0x000000354e317224 */ /* 0x040fe200078e02ff */
[----:B------:R-:W-:Y:S01]  /*72f0*/  SHF.R.S32.HI R86, RZ, 0x18, R99 ;  /* 0x00000018ff567819 */ /* 0x000fe20000011463 */
[----:B------:R-:W-:Y:S01]  /*7300*/  IMAD R51, R83, R82, R51 ;  /* 0x0000005253337224 */ /* 0x000fe200078e0233 */
[----:B------:R-:W-:Y:S01]  /*7310*/  SHF.R.S32.HI R83, RZ, 0x18, R84 ;  /* 0x00000018ff537819 */ /* 0x000fe20000011454 */
[C---:B------:R-:W-:Y:S01]  /*7320*/  IMAD R50, R78.reuse, R54, RZ ;  /* 0x000000364e327224 */ /* 0x040fe200078e02ff */
[----:B------:R-:W-:Y:S01]  /*7330*/  SHF.R.S32.HI R84, RZ, 0x18, R96 ;  /* 0x00000018ff547819 */ /* 0x000fe20000011460 */
[----:B------:R-:W-:Y:S01]  /*7340*/  IMAD R48, R85, R82, R48 ;  /* 0x0000005255307224 */ /* 0x000fe200078e0230 */
[----:B------:R-:W-:Y:S01]  /*7350*/  I2IP.S8.S32.SAT R115, R51, R46, RZ ;  /* 0x0000002e33737239 */ /* 0x000fe200000014ff */
[C---:B------:R-:W-:Y:S01]  /*7360*/  IMAD R55, R78.reuse, R55, RZ ;  /* 0x000000374e377224 */ /* 0x040fe200078e02ff */
[----:B------:R-:W-:Y:S01]  /*7370*/  SHF.L.U32 R85, R97, 0x10, RZ ;  /* 0x0000001061557819 */ /* 0x000fe200000006ff */
[----:B------:R-:W-:Y:S01]  /*7380*/  IMAD R49, R81, R82, R49 ;  /* 0x0000005251317224 */ /* 0x000fe200078e0231 */
[----:B------:R-:W-:Y:S01]  /*7390*/  PRMT R81, R97, 0x8880, RZ ;  /* 0x0000888061517816 */ /* 0x000fe200000000ff */
[----:B------:R-:W-:Y:S01]  /*73a0*/  IMAD R52, R78, R56, RZ ;  /* 0x000000384e347224 */ /* 0x000fe200078e02ff */
[----:B------:R-:W-:Y:S01]  /*73b0*/  I2IP.S8.S32.SAT R115, R45, R44, R115 ;  /* 0x0000002c2d737239 */ /* 0x000fe20000001473 */
[-C--:B------:R-:W-:Y:S01]  /*73c0*/  IMAD R50, R83, R82.reuse, R50 ;  /* 0x0000005253327224 */ /* 0x080fe200078e0232 */
[----:B------:R-:W-:Y:S01]  /*73d0*/  SHF.R.S32.HI R83, RZ, 0x18, R85 ;  /* 0x00000018ff537819 */ /* 0x000fe20000011455 */
[-C--:B------:R-:W-:Y:S01]  /*73e0*/  IMAD R55, R84, R82.reuse, R55 ;  /* 0x0000005254377224 */ /* 0x080fe200078e0237 */
[----:B------:R-:W-:Y:S01]  /*73f0*/  PRMT R85, R98, 0x8880, RZ ;  /* 0x0000888062557816 */ /* 0x000fe200000000ff */
[----:B------:R-:W-:Y:S01]  /*7400*/  IMAD R52, R81, R82, R52 ;  /* 0x0000005251347224 */ /* 0x000fe200078e0234 */
[----:B------:R-:W-:Y:S01]  /*7410*/  SHF.L.U32 R81, R97, 0x8, RZ ;  /* 0x0000000861517819 */ /* 0x000fe200000006ff */
[C---:B------:R-:W-:Y:S01]  /*7420*/  IMAD R53, R78.reuse, R57, RZ ;  /* 0x000000394e357224 */ /* 0x040fe200078e02ff */
[----:B------:R1:W-:Y:S01]  /*7430*/  STS.128 [R171+0x4400], R112 ;  /* 0x00440070ab007388 */ /* 0x0003e20000000c00 */
[----:B------:R-:W-:Y:S01]  /*7440*/  IMAD R54, R78, R58, RZ ;  /* 0x0000003a4e367224 */ /* 0x000fe200078e02ff */
[----:B------:R-:W-:Y:S01]  /*7450*/  SHF.R.S32.HI R81, RZ, 0x18, R81 ;  /* 0x00000018ff517819 */ /* 0x000fe20000011451 */
[----:B------:R-:W-:Y:S01]  /*7460*/  IMAD R53, R83, R82, R53 ;  /* 0x0000005253357224 */ /* 0x000fe200078e0235 */
[----:B------:R-:W-:Y:S01]  /*7470*/  SHF.L.U32 R84, R98, 0x10, RZ ;  /* 0x0000001062547819 */ /* 0x000fe200000006ff */
[C---:B------:R-:W-:Y:S01]  /*7480*/  IMAD R59, R78.reuse, R59, RZ ;  /* 0x0000003b4e3b7224 */ /* 0x040fe200078e02ff */
[----:B------:R-:W-:Y:S01]  /*7490*/  SHF.R.S32.HI R83, RZ, 0x18, R97 ;  /* 0x00000018ff537819 */ /* 0x000fe20000011461 */
[C---:B------:R-:W-:Y:S01]  /*74a0*/  IMAD R56, R78.reuse, R60, RZ ;  /* 0x0000003c4e387224 */ /* 0x040fe200078e02ff */
[----:B------:R-:W-:Y:S01]  /*74b0*/  I2IP.S8.S32.SAT R120, R55, R50, RZ ;  /* 0x0000003237787239 */ /* 0x000fe200000014ff */
[----:B------:R-:W-:Y:S01]  /*74c0*/  IMAD R54, R81, R82, R54 ;  /* 0x0000005251367224 */ /* 0x000fe200078e0236 */
[----:B------:R-:W-:Y:S01]  /*74d0*/  SHF.R.S32.HI R84, RZ, 0x18, R84 ;  /* 0x00000018ff547819 */ /* 0x000fe20000011454 */
[----:B------:R-:W-:Y:S01]  /*74e0*/  IMAD R57, R78, R61, RZ ;  /* 0x0000003d4e397224 */ /* 0x000fe200078e02ff */
[----:B------:R-:W-:Y:S01]  /*74f0*/  I2IP.S8.S32.SAT R120, R49, R48, R120 ;  /* 0x0000003031787239 */ /* 0x000fe20000001478 */
[-C--:B------:R-:W-:Y:S01]  /*7500*/  IMAD R59, R83, R82.reuse, R59 ;  /* 0x00000052533b7224 */ /* 0x080fe200078e023b */
[----:B------:R-:W-:Y:S01]  /*7510*/  PRMT R83, R99, 0x8880, RZ ;  /* 0x0000888063537816 */ /* 0x000fe200000000ff */
[-C--:B------:R-:W-:Y:S01]  /*7520*/  IMAD R56, R85, R82.reuse, R56 ;  /* 0x0000005255387224 */ /* 0x080fe200078e0238 */
[----:B------:R-:W-:Y:S01]  /*7530*/  SHF.R.S32.HI R81, RZ, 0x18, R98 ;  /* 0x00000018ff517819 */ /* 0x000fe20000011462 */
[----:B------:R-:W-:Y:S01]  /*7540*/  IMAD R57, R84, R82, R57 ;  /* 0x0000005254397224 */ /* 0x000fe200078e0239 */
[----:B------:R-:W-:Y:S01]  /*7550*/  I2IP.S8.S32.SAT R121, R59, R54, RZ ;  /* 0x000000363b797239 */ /* 0x000fe200000014ff */
[C---:B------:R-:W-:Y:S01]  /*7560*/  IMAD R58, R78.reuse, R62, RZ ;  /* 0x0000003e4e3a7224 */ /* 0x040fe200078e02ff */
[C---:B------:R-:W-:Y:S01]  /*7570*/  SHF.L.U32 R85, R99.reuse, 0x8, RZ ;  /* 0x0000000863557819 */ /* 0x040fe200000006ff */
[----:B------:R-:W-:Y:S01]  /*7580*/  IMAD.U32 R84, R99, 0x10000, RZ ;  /* 0x0001000063547824 */ /* 0x000fe200078e00ff */
[----:B------:R-:W-:Y:S01]  /*7590*/  I2IP.S8.S32.SAT R121, R53, R52, R121 ;  /* 0x0000003435797239 */ /* 0x000fe20000001479 */
[C---:B------:R-:W-:Y:S01]  /*75a0*/  IMAD R63, R78.reuse, R63, RZ ;  /* 0x0000003f4e3f7224 */ /* 0x040fe200078e02ff */
[----:B------:R-:W-:Y:S01]  /*75b0*/  SHF.R.S32.HI R85, RZ, 0x18, R85 ;  /* 0x00000018ff557819 */ /* 0x000fe20000011455 */
[C---:B------:R-:W-:Y:S01]  /*75c0*/  IMAD R60, R78.reuse, R64, RZ ;  /* 0x000000404e3c7224 */ /* 0x040fe200078e02ff */
[----:B------:R-:W-:Y:S01]  /*75d0*/  SHF.R.S32.HI R84, RZ, 0x18, R84 ;  /* 0x00000018ff547819 */ /* 0x000fe20000011454 */
[-C--:B------:R-:W-:Y:S02]  /*75e0*/  IMAD R58, R87, R82.reuse, R58 ;  /* 0x00000052573a7224 */ /* 0x080fe400078e023a */
[C---:B------:R-:W-:Y:S02]  /*75f0*/  IMAD R61, R78.reuse, R65, RZ ;  /* 0x000000414e3d7224 */ /* 0x040fe400078e02ff */
[-C--:B------:R-:W-:Y:S02]  /*7600*/  IMAD R63, R81, R82.reuse, R63 ;  /* 0x00000052513f7224 */ /* 0x080fe400078e023f */
[----:B------:R-:W-:Y:S02]  /*7610*/  IMAD R60, R83, R82, R60 ;  /* 0x00000052533c7224 */ /* 0x000fe400078e023c */
[----:B------:R-:W-:Y:S01]  /*7620*/  IMAD R62, R78, R66, RZ ;  /* 0x000000424e3e7224 */ /* 0x000fe200078e02ff */
[----:B------:R-:W-:Y:S01]  /*7630*/  I2IP.S8.S32.SAT R122, R63, R58, RZ ;  /* 0x0000003a3f7a7239 */ /* 0x000fe200000014ff */
[----:B------:R-:W-:Y:S02]  /*7640*/  IMAD R61, R84, R82, R61 ;  /* 0x00000052543d7224 */ /* 0x000fe400078e023d */
[----:B------:R-:W-:Y:S01]  /*7650*/  IMAD R67, R78, R67, RZ ;  /* 0x000000434e437224 */ /* 0x000fe200078e02ff */
[----:B------:R-:W-:Y:S01]  /*7660*/  I2IP.S8.S32.SAT R122, R57, R56, R122 ;  /* 0x00000038397a7239 */ /* 0x000fe2000000147a */
[-C--:B------:R-:W-:Y:S02]  /*7670*/  IMAD R62, R85, R82.reuse, R62 ;  /* 0x00000052553e7224 */ /* 0x080fe400078e023e */
[----:B------:R-:W-:Y:S05]  /*7680*/  IMAD R67, R86, R82, R67 ;  /* 0x0000005256437224 */ /* 0x000fea00078e0243 */
[----:B------:R-:W-:Y:S04]  /*7690*/  I2IP.S8.S32.SAT R123, R67, R62, RZ ;  /* 0x0000003e437b7239 */ /* 0x000fe800000014ff */
[----:B------:R-:W-:Y:S05]  /*76a0*/  I2IP.S8.S32.SAT R123, R61, R60, R123 ;  /* 0x0000003c3d7b7239 */ /* 0x000fea000000147b */
[----:B------:R1:W-:Y:S01]  /*76b0*/  STS.128 [R170+0x4400], R120 ;  /* 0x00440078aa007388 */ /* 0x0003e20000000c00 */
[----:B------:R-:W-:Y:S01]  /*76c0*/  @!PT LDS RZ, [RZ] ;  /* 0x00000000fffff984 */ /* 0x000fe20000000800 */
[----:B------:R-:W-:Y:S01]  /*76d0*/  @!PT LDS RZ, [RZ] ;  /* 0x00000000fffff984 */ /* 0x000fe20000000800 */
[----:B------:R-:W-:Y:S01]  /*76e0*/  @!PT LDS RZ, [RZ] ;  /* 0x00000000fffff984 */ /* 0x000fe20000000800 */
[----:B------:R-:W-:Y:S01]  /*76f0*/  @!PT LDS RZ, [RZ] ;  /* 0x00000000fffff984 */ /* 0x000fe20000000800 */
[----:B------:R2:W-:Y:S07]  /*7700*/  MEMBAR.ALL.CTA ;  /* 0x0000000000007992 */ /* 0x0005ee0000008000 */
[----:B--2---:R-:W2:Y:S02]  /*7710*/  FENCE.VIEW.ASYNC.S ;  /* 0x00000000000073c6 */ /* 0x004ea40000000000 */
[----:B--2---:R-:W-:Y:S06]  /*7720*/  BAR.SYNC.DEFER_BLOCKING 0x1, 0x80 ;  /* 0x0042000000007b1d */ /* 0x004fec0000010000 */
[----:B------:R-:W-:Y:S05]  /*7730*/  @P0 BRA `(.L_x_116) ;  /* 0x0000000000280947 */ /* 0x000fea0003800000 */
[----:B------:R-:W-:Y:S02]  /*7740*/  UIADD3 UR4, UPT, UPT, UR49, 0x4400, URZ ;  /* 0x0000440031047890 */ /* 0x000fe4000fffe0ff */
[----:B------:R-:W-:Y:S01]  /*7750*/  UIADD3 UR6, UP0, UPT, UR52, 0x680, URZ ;  /* 0x0000068034067890 */ /* 0x000fe2000ff1e0ff */
[----:B------:R-:W-:Y:S03]  /*7760*/  UMOV UR43, UR36 ;  /* 0x00000024002b7c82 */ /* 0x000fe60008000000 */
[----:B------:R-:W-:Y:S01]  /*7770*/  MOV R166, UR4 ;  /* 0x0000000400a67c02 */ /* 0x000fe20008000f00 */
[----:B------:R-:W-:Y:S03]  /*7780*/  UIADD3.X UR7, UPT, UPT, URZ, UR53, URZ, UP0, !UPT ;  /* 0x00000035ff077290 */ /* 0x000fe600087fe4ff */
[----:B------:R-:W-:Y:S11]  /*7790*/  R2UR UR40, R166 ;  /* 0x00000000a62872ca */ /* 0x000ff600000e0000 */
[----:B------:R-:W-:Y:S02]  /*77a0*/  @!UPT UIADD3 URZ, UPT, UPT, URZ, URZ, URZ ;  /* 0x000000fffffff290 */ /* 0x000fe4000fffe0ff */
[----:B------:R2:W-:Y:S01]  /*77b0*/  UTMASTG.3D [UR40], [UR6] ;  /* 0x00000028060073b5 */ /* 0x0005e20008010000 */
[----:B------:R0:W-:Y:S01]  /*77c0*/  UTMACMDFLUSH ;  /* 0x00000000000079b7 */ /* 0x0001e20000000000 */
[----:B--2---:R-:W-:Y:S04]  /*77d0*/  DEPBAR.LE SB0, 0x1 ;  /* 0x000080400000791a */ /* 0x004fe80000000000 */
.L_x_116:
[----:B------:R-:W-:Y:S05]  /*77e0*/  BSYNC.RECONVERGENT B0 ;  /* 0x0000000000007941 */ /* 0x000fea0003800200 */
.L_x_115:
[----:B------:R-:W-:Y:S06]  /*77f0*/  BAR.SYNC.DEFER_BLOCKING 0x1, 0x80 ;  /* 0x0042000000007b1d */ /* 0x000fec0000010000 */
[----:B------:R-:W2:Y:S01]  /*7800*/  @P6 SYNCS.PHASECHK.TRANS64.TRYWAIT P0, [R125+URZ+0x180], R126 ;  /* 0x0001807e7d0065a7 */ /* 0x000ea200080011ff */
[----:B------:R-:W-:Y:S01]  /*7810*/  BSSY B1, `(.L_x_117) ;  /* 0x0000023000017945 */ /* 0x000fe20003800000 */
[----:B--2---:R-:W-:Y:S03]  /*7820*/  @P6 SEL R117, RZ, 0x1, !P0 ;  /* 0x00000001ff756807 */ /* 0x004fe60004000000 */
[----:B------:R-:W-:Y:S05]  /*7830*/  @!P6 BRA `(.L_x_118) ;  /* 0x000000000080e947 */ /* 0x000fea0003800000 */
[----:B------:R-:W-:Y:S01]  /*7840*/  ISETP.NE.AND P1, PT, R118, RZ, PT ;  /* 0x000000ff7600720c */ /* 0x000fe20003f25270 */
[----:B------:R-:W-:Y:S01]  /*7850*/  BSSY B0, `(.L_x_119) ;  /* 0x000000a000007945 */ /* 0x000fe20003800000 */
[----:B------:R-:W-:Y:S11]  /*7860*/  ISETP.NE.AND P0, PT, R117, RZ, PT ;  /* 0x000000ff7500720c */ /* 0x000ff60003f05270 */
[----:B------:R-:W-:Y:S04]  /*7870*/  @P1 IMAD R119, R160, 0x2000, R119 ;  /* 0x00002000a0771824 */ /* 0x000fe800078e0277 */
[--C-:B------:R-:W-:Y:S01]  /*7880*/  @P1 IMAD.IADD R124, R124, 0x1, R119.reuse ;  /* 0x000000017c7c1824 */ /* 0x100fe200078e0277 */
[----:B------:R-:W-:Y:S01]  /*7890*/  @P1 IADD3 R3, PT, PT, R165, R119, RZ ;  /* 0x00000077a5031210 */ /* 0x000fe20007ffe0ff */
[----:B------:R-:W-:Y:S01]  /*78a0*/  @P1 IMAD.IADD R2, R164, 0x1, R119 ;  /* 0x00000001a4021824 */ /* 0x000fe200078e0277 */
[----:B------:R-:W-:Y:S06]  /*78b0*/  @P0 BRA `(.L_x_120) ;  /* 0x00000000000c0947 */ /* 0x000fec0003800000 */
[----:B------:R-:W-:Y:S04]  /*78c0*/  SHF.L.U32 R0, R159, 0x1f, RZ ;  /* 0x0000001f9f007819 */ /* 0x000fe800000006ff */
[----:B------:R-:W2:Y:S02]  /*78d0*/  SYNCS.PHASECHK.TRANS64.TRYWAIT P0, [R125+URZ+0x180], R0 ;  /* 0x000180007d0075a7 */ /* 0x000ea400080011ff */
[----:B--2---:R-:W-:Y:S05]  /*78e0*/  @!P0 BRA `(.L_x_121) ;  /* 0x0000002400d48947 */ /* 0x004fea0003800000 */
.L_x_120:
[----:B------:R-:W-:Y:S05]  /*78f0*/  BSYNC B0 ;  /* 0x0000000000007941 */ /* 0x000fea0003800000 */
.L_x_119:
[----:B------:R-:W-:Y:S01]  /*7900*/  ISETP.NE.AND P0, PT, R118, RZ, PT ;  /* 0x000000ff7600720c */ /* 0x000fe20003f05270 */
[----:B--2---:R-:W-:Y:S02]  /*7910*/  VIADD R125, R125, 0x190 ;  /* 0x000001907d7d7836 */ /* 0x004fe40000000000 */
[----:B------:R-:W-:Y:S02]  /*7920*/  IMAD.U32 R0, RZ, RZ, UR37 ;  /* 0x00000025ff007e24 */ /* 0x000fe4000f8e00ff */
[----:B------:R-:W-:Y:S03]  /*7930*/  VIADD R160, R160, 0x1 ;  /* 0x00000001a0a07836 */ /* 0x000fe60000000000 */
[----:B------:R-:W-:Y:S05]  /*7940*/  PRMT R0, R0, 0x654, R125 ;  /* 0x0000065400007816 */ /* 0x000fea000000007d */
[----:B------:R2:W3:Y:S04]  /*7950*/  @P0 LDS.128 R100, [R119+0x400] ;  /* 0x0004000077640984 */ /* 0x0004e80000000c00 */
[----:B------:R2:W4:Y:S04]  /*7960*/  @P0 LDS.128 R88, [R3+0x400] ;  /* 0x0004000003580984 */ /* 0x0005280000000c00 */
        /* <DEDUP_REMOVED lines=12> */
[----:B--234-:R-:W-:Y:S02]  /*7a30*/  LOP3.LUT R159, R159, R0, RZ, 0x3c, !PT ;  /* 0x000000009f9f7212 */ /* 0x01cfe400078e3cff */
.L_x_118:
[----:B------:R-:W-:Y:S05]  /*7a40*/  BSYNC B1 ;  /* 0x0000000000017941 */ /* 0x000fea0003800000 */
.L_x_117:
[----:B------:R-:W-:Y:S05]  /*7a50*/  VIADD R3, R80, 0x40 ;  /* 0x0000004050037836 */ /* 0x000fea0000000000 */
[----:B------:R-:W-:Y:S04]  /*7a60*/  SHF.R.U32.HI R3, RZ, 0x15, R3 ;  /* 0x00000015ff037819 */ /* 0x000fe80000011603 */
[----:B------:R-:W-:Y:S11]  /*7a70*/  LOP3.LUT P0, RZ, R3, 0x3, R154, 0x48, !PT ;  /* 0x0000000303ff7812 */ /* 0x000ff6000780489a */
[----:B------:R-:W-:Y:S02]  /*7a80*/  @!UPT UIADD3 URZ, UPT, UPT, URZ, URZ, URZ ;  /* 0x000000fffffff290 */ /* 0x000fe4000fffe0ff */
[----:B------:R-:W-:Y:S05]  /*7a90*/  @!P0 BRA `(.L_x_122) ;  /* 0x0000000000408947 */ /* 0x000fea0003800000 */
[----:B------:R-:W2:Y:S01]  /*7aa0*/  LDCU.64 UR8, c[0x4][0x70] ;  /* 0x01000e00ff0877ac */ /* 0x000ea20008000a00 */
[----:B------:R-:W-:Y:S01]  /*7ab0*/  MOV R3, 0x0 ;  /* 0x0000000000037802 */ /* 0x000fe20000000f00 */
[----:B------:R-:W-:Y:S02]  /*7ac0*/  HFMA2 R12, -RZ, RZ, 0, 5.9604644775390625e-08 ;  /* 0x00000001ff0c7431 */ /* 0x000fe400000001ff */
[----:B------:R-:W-:Y:S02]  /*7ad0*/  IMAD.MOV.U32 R8, RZ, RZ, 0x192 ;  /* 0x00000192ff087424 */ /* 0x000fe400078e00ff */
[----:B------:R-:W-:Y:S01]  /*7ae0*/  IMAD.MOV.U32 R13, RZ, RZ, RZ ;  /* 0x000000ffff0d7224 */ /* 0x000fe200078e00ff */
[----:B------:R-:W3:Y:S01]  /*7af0*/  LDCU.64 UR6, c[0x4][0x78] ;  /* 0x01000f00ff0677ac */ /* 0x000ee20008000a00 */
[----:B------:R-:W4:Y:S01]  /*7b00*/  LDC.64 R2, c[0x4][R3] ;  /* 0x0100000003027b82 */ /* 0x000f220000000a00 */
[----:B------:R-:W5:Y:S01]  /*7b10*/  LDCU.64 UR4, c[0x4][0x10] ;  /* 0x01000200ff0477ac */ /* 0x000f620008000a00 */
[----:B--2---:R-:W-:Y:S01]  /*7b20*/  MOV R5, UR9 ;  /* 0x0000000900057c02 */ /* 0x004fe20008000f00 */
[----:B------:R-:W-:Y:S01]  /*7b30*/  IMAD.U32 R4, RZ, RZ, UR8 ;  /* 0x00000008ff047e24 */ /* 0x000fe2000f8e00ff */
[----:B---3--:R-:W-:Y:S01]  /*7b40*/  MOV R7, UR7 ;  /* 0x0000000700077c02 */ /* 0x008fe20008000f00 */
[----:B------:R-:W-:Y:S01]  /*7b50*/  IMAD.U32 R6, RZ, RZ, UR6 ;  /* 0x00000006ff067e24 */ /* 0x000fe2000f8e00ff */
[----:B-----5:R-:W-:Y:S01]  /*7b60*/  MOV R11, UR5 ;  /* 0x00000005000b7c02 */ /* 0x020fe20008000f00 */
[----:B------:R-:W-:Y:S02]  /*7b70*/  IMAD.U32 R10, RZ, RZ, UR4 ;  /* 0x00000004ff0a7e24 */ /* 0x000fe4000f8e00ff */
[----:B------:R-:W-:Y:S07]  /*7b80*/  LEPC R20, `(.L_x_122) ;  /* 0x000000001014794e */ /* 0x000fee0000000000 */
[----:B-1--4-:R-:W-:Y:S05]  /*7b90*/  CALL.ABS.NOINC R2 ;  /* 0x0000000002007343 */ /* 0x012fea0003c00000 */
.L_x_122:
[----:B------:R-:W-:Y:S01]  /*7ba0*/  ISETP.NE.AND P0, PT, R167, RZ, PT ;  /* 0x000000ffa700720c */ /* 0x000fe20003f05270 */
[----:B------:R-:W-:Y:S05]  /*7bb0*/  WARPSYNC.ALL ;  /* 0x0000000000007948 */ /* 0x000fea0003800000 */
[----:B------:R-:W-:Y:S01]  /*7bc0*/  IMAD.U32 R140, R102, 0x10000, RZ ;  /* 0x00010000668c7824 */ /* 0x000fe200078e00ff */
[----:B------:R-:W-:Y:S01]  /*7bd0*/  R2UR UR4, R80 ;  /* 0x00000000500472ca */ /* 0x000fe200000e0000 */
[----:B------:R-:W-:Y:S01]  /*7be0*/  IMAD.U32 R134, R88, 0x10000, RZ ;  /* 0x0001000058867824 */ /* 0x000fe200078e00ff */
[C---:B------:R-:W-:Y:S01]  /*7bf0*/  SHF.L.U32 R0, R100.reuse, 0x10, RZ ;  /* 0x0000001064007819 */ /* 0x040fe200000006ff */
[----:B-1----:R-:W-:Y:S01]  /*7c00*/  IMAD.U32 R119, R93, 0x10000, RZ ;  /* 0x000100005d777824 */ /* 0x002fe200078e00ff */
[----:B------:R-:W-:Y:S01]  /*7c10*/  PRMT R3, R100, 0x8880, RZ ;  /* 0x0000888064037816 */ /* 0x000fe200000000ff */
[----:B------:R-:W-:Y:S01]  /*7c20*/  IMAD.U32 R104, R98, 0x10000, RZ ;  /* 0x0001000062687824 */ /* 0x000fe200078e00ff */
[----:B------:R-:W-:Y:S01]  /*7c30*/  SHF.L.U32 R81, R100, 0x8, RZ ;  /* 0x0000000864517819 */ /* 0x000fe200000006ff */
[----:B------:R-:W-:Y:S01]  /*7c40*/  IMAD.SHL.U32 R127, R90, 0x100, RZ ;  /* 0x000001005a7f7824 */ /* 0x000fe200078e00ff */
[----:B------:R-:W-:Y:S01]  /*7c50*/  SHF.R.S32.HI R0, RZ, 0x18, R0 ;  /* 0x00000018ff007819 */ /* 0x000fe20000011400 */
[----:B------:R-:W-:Y:S01]  /*7c60*/  IMAD.SHL.U32 R112, R95, 0x100, RZ ;  /* 0x000001005f707824 */ /* 0x000fe200078e00ff */
[----:B------:R-:W-:Y:S01]  /*7c70*/  SHF.R.S32.HI R81, RZ, 0x18, R81 ;  /* 0x00000018ff517819 */ /* 0x000fe20000011451 */
[----:B------:R-:W-:Y:S01]  /*7c80*/  BSSY.RECONVERGENT B0, `(.L_x_123) ;  /* 0x0000121000007945 */ /* 0x000fe20003800200 */
[----:B------:R-:W-:Y:S01]  /*7c90*/  SHF.R.S32.HI R2, RZ, 0x18, R100 ;  /* 0x00000018ff027819 */ /* 0x000fe20000011464 */
[----:B------:R-:W1:Y:S01]  /*7ca0*/  LDTM.x64 R4, tmem[UR4+0x40] ;  /* 0x00004004000479ee */ /* 0x000e620008340000 */
[----:B------:R-:W-:Y:S01]  /*7cb0*/  NOP ;  /* 0x0000000000007918 */ /* 0x000fe20000000000 */
[----:B------:R-:W-:Y:S02]  /*7cc0*/  SHF.R.S32.HI R84, RZ, 0x18, R101 ;  /* 0x00000018ff547819 */ /* 0x000fe40000011465 */
[----:B------:R-:W-:Y:S02]  /*7cd0*/  SHF.R.S32.HI R85, RZ, 0x18, R102 ;  /* 0x00000018ff557819 */ /* 0x000fe40000011466 */
[----:B------:R-:W-:Y:S02]  /*7ce0*/  SHF.R.S32.HI R86, RZ, 0x18, R103 ;  /* 0x00000018ff567819 */ /* 0x000fe40000011467 */
[----:B------:R-:W-:Y:S02]  /*7cf0*/  SHF.R.S32.HI R87, RZ, 0x18, R88 ;  /* 0x00000018ff577819 */ /* 0x000fe40000011458 */
[----:B------:R-:W-:Y:S02]  /*7d00*/  R2UR UR5, R116 ;  /* 0x00000000740572ca */ /* 0x000fe400000e0000 */
[C---:B------:R-:W-:Y:S02]  /*7d10*/  PRMT R143, R101.reuse, 0x8880, RZ ;  /* 0x00008880658f7816 */ /* 0x040fe400000000ff */
[----:B------:R-:W-:Y:S02]  /*7d20*/  SHF.L.U32 R83, R101, 0x10, RZ ;  /* 0x0000001065537819 */ /* 0x000fe400000006ff */
[----:B------:R-:W-:Y:S02]  /*7d30*/  PRMT R141, R102, 0x8880, RZ ;  /* 0x00008880668d7816 */ /* 0x000fe400000000ff */
[----:B------:R-:W-:Y:S02]  /*7d40*/  SHF.R.S32.HI R83, RZ, 0x18, R83 ;  /* 0x00000018ff537819 */ /* 0x000fe40000011453 */
[C---:B------:R-:W-:Y:S02]  /*7d50*/  PRMT R138, R103.reuse, 0x8880, RZ ;  /* 0x00008880678a7816 */ /* 0x040fe400000000ff */
[----:B------:R-:W-:Y:S01]  /*7d60*/  SHF.L.U32 R137, R103, 0x10, RZ ;  /* 0x0000001067897819 */ /* 0x000fe200000006ff */
[----:B------:R-:W-:Y:S01]  /*7d70*/  UIADD3 UR5, UPT, UPT, UR5, 0x1f0, URZ ;  /* 0x000001f005057890 */ /* 0x000fe2000fffe0ff */
[----:B-1----:R-:W-:Y:S01]  /*7d80*/  IMAD R4, R78, R4, RZ ;  /* 0x000000044e047224 */ /* 0x002fe200078e02ff */
[----:B------:R-:W-:Y:S01]  /*7d90*/  PRMT R135, R88, 0x8880, RZ ;  /* 0x0000888058877816 */ /* 0x000fe200000000ff */
[C---:B------:R-:W-:Y:S01]  /*7da0*/  IMAD R5, R78.reuse, R5, RZ ;  /* 0x000000054e057224 */ /* 0x040fe200078e02ff */
[----:B------:R-:W-:Y:S01]  /*7db0*/  UPRMT UR5, UR37, 0x654, UR5 ;  /* 0x0000065425057896 */ /* 0x000fe20008000005 */
[----:B------:R-:W-:Y:S01]  /*7dc0*/  IMAD R4, R3, R82, R4 ;  /* 0x0000005203047224 */ /* 0x000fe200078e0204 */
[C---:B------:R-:W-:Y:S01]  /*7dd0*/  PRMT R132, R89.reuse, 0x8880, RZ ;  /* 0x0000888059847816 */ /* 0x040fe200000000ff */
[----:B------:R-:W-:Y:S01]  /*7de0*/  IMAD R6, R78, R6, RZ ;  /* 0x000000064e067224 */ /* 0x000fe200078e02ff */
[----:B------:R-:W-:Y:S01]  /*7df0*/  SHF.L.U32 R131, R89, 0x10, RZ ;  /* 0x0000001059837819 */ /* 0x000fe200000006ff */
[----:B------:R-:W-:Y:S01]  /*7e00*/  IMAD R5, R0, R82, R5 ;  /* 0x0000005200057224 */ /* 0x000fe200078e0205 */
[----:B------:R-:W-:Y:S01]  /*7e10*/  PRMT R129, R90, 0x8880, RZ ;  /* 0x000088805a817816 */ /* 0x000fe200000000ff */
[----:B------:R-:W-:Y:S01]  /*7e20*/  IMAD R0, R78, R16, RZ ;  /* 0x000000104e007224 */ /* 0x000fe200078e02ff */
[----:B------:R-:W-:Y:S01]  /*7e30*/  SHF.L.U32 R128, R90, 0x10, RZ ;  /* 0x000000105a807819 */ /* 0x000fe200000006ff */
[C---:B------:R-:W-:Y:S01]  /*7e40*/  IMAD R7, R78.reuse, R7, RZ ;  /* 0x000000074e077224 */ /* 0x040fe200078e02ff */
[----:B------:R-:W-:Y:S01]  /*7e50*/  SYNCS.ARRIVE.TRANS64.RED.A1T0 RZ, [UR5], RZ ;  /* 0x000000ffffff79a7 */ /* 0x000fe20008100405 */
[C---:B------:R-:W-:Y:S01]  /*7e60*/  IMAD R16, R78.reuse, R20, RZ ;  /* 0x000000144e107224 */ /* 0x040fe200078e02ff */
[C---:B------:R-:W-:Y:S01]  /*7e70*/  PRMT R126, R91.reuse, 0x8880, RZ ;  /* 0x000088805b7e7816 */ /* 0x040fe200000000ff */
[C---:B------:R-:W-:Y:S01]  /*7e80*/  IMAD R20, R78.reuse, R24, RZ ;  /* 0x000000184e147224 */ /* 0x040fe200078e02ff */
[----:B------:R-:W-:Y:S01]  /*7e90*/  SHF.L.U32 R125, R91, 0x10, RZ ;  /* 0x000000105b7d7819 */ /* 0x000fe200000006ff */
[----:B------:R-:W-:Y:S01]  /*7ea0*/  IMAD R6, R81, R82, R6 ;  /* 0x0000005251067224 */ /* 0x000fe200078e0206 */
[----:B------:R-:W-:Y:S01]  /*7eb0*/  MOV R81, R143 ;  /* 0x0000008f00517202 */ /* 0x000fe20000000f00 */
[----:B------:R-:W-:Y:S01]  /*7ec0*/  IMAD R24, R78, R28, RZ ;  /* 0x0000001c4e187224 */ /* 0x000fe200078e02ff */
[----:B------:R-:W-:Y:S01]  /*7ed0*/  PRMT R123, R92, 0x8880, RZ ;  /* 0x000088805c7b7816 */ /* 0x000fe200000000ff */
[----:B------:R-:W-:Y:S01]  /*7ee0*/  IMAD R28, R78, R32, RZ ;  /* 0x000000204e1c7224 */ /* 0x000fe200078e02ff */
[----:B------:R-:W-:Y:S01]  /*7ef0*/  SHF.L.U32 R122, R92, 0x10, RZ ;  /* 0x000000105c7a7819 */ /* 0x000fe200000006ff */
[----:B------:R-:W-:Y:S01]  /*7f00*/  IMAD R7, R2, R82, R7 ;  /* 0x0000005202077224 */ /* 0x000fe200078e0207 */
[----:B------:R-:W-:Y:S01]  /*7f10*/  PRMT R120, R93, 0x8880, RZ ;  /* 0x000088805d787816 */ /* 0x000fe200000000ff */
[----:B------:R-:W-:Y:S01]  /*7f20*/  IMAD R32, R78, R36, RZ ;  /* 0x000000244e207224 */ /* 0x000fe200078e02ff */
[----:B------:R-:W-:Y:S01]  /*7f30*/  PRMT R117, R94, 0x8880, RZ ;  /* 0x000088805e757816 */ /* 0x000fe200000000ff */
[----:B------:R-:W-:Y:S01]  /*7f40*/  IMAD R2, R78, R17, RZ ;  /* 0x000000114e027224 */ /* 0x000fe200078e02ff */
[----:B------:R-:W-:Y:S01]  /*7f50*/  SHF.L.U32 R116, R94, 0x10, RZ ;  /* 0x000000105e747819 */ /* 0x000fe200000006ff */
[----:B------:R-:W-:Y:S01]  /*7f60*/  IMAD R36, R78, R40, RZ ;  /* 0x000000284e247224 */ /* 0x000fe200078e02ff */
[----:B------:R-:W-:Y:S01]  /*7f70*/  SHF.L.U32 R115, R94, 0x8, RZ ;  /* 0x000000085e737819 */ /* 0x000fe200000006ff */
[C---:B------:R-:W-:Y:S01]  /*7f80*/  IMAD R17, R78.reuse, R21, RZ ;  /* 0x000000154e117224 */ /* 0x040fe200078e02ff */
[C---:B------:R-:W-:Y:S01]  /*7f90*/  PRMT R114, R95.reuse, 0x8880, RZ ;  /* 0x000088805f727816 */ /* 0x040fe200000000ff */
[C---:B------:R-:W-:Y:S01]  /*7fa0*/  IMAD R40, R78.reuse, R44, RZ ;  /* 0x0000002c4e287224 */ /* 0x040fe200078e02ff */
[----:B------:R-:W-:Y:S01]  /*7fb0*/  SHF.L.U32 R113, R95, 0x10, RZ ;  /* 0x000000105f717819 */ /* 0x000fe200000006ff */
[----:B------:R-:W-:Y:S01]  /*7fc0*/  IMAD R21, R78, R25, RZ ;  /* 0x000000194e157224 */ /* 0x000fe200078e02ff */
[----:B------:R-:W-:Y:S01]  /*7fd0*/  PRMT R111, R96, 0x8880, RZ ;  /* 0x00008880606f7816 */ /* 0x000fe200000000ff */
        /* <DEDUP_REMOVED lines=8> */
[C---:B------:R-:W-:Y:S01]  /*8060*/  IMAD R52, R78.reuse, R56, RZ ;  /* 0x000000384e347224 */ /* 0x040fe200078e02ff */
[----:B------:R-:W-:Y:S01]  /*8070*/  SHF.L.U32 R142, R101, 0x8, RZ ;  /* 0x00000008658e7819 */ /* 0x000fe200000006ff */
[C---:B------:R-:W-:Y:S01]  /*8080*/  IMAD R8, R78.reuse, R8, RZ ;  /* 0x000000084e087224 */ /* 0x040fe200078e02ff */
[C---:B------:R-:W-:Y:S01]  /*8090*/  SHF.L.U32 R101, R99.reuse, 0x10, RZ ;  /* 0x0000001063657819 */ /* 0x040fe200000006ff */
[----:B------:R-:W-:Y:S01]  /*80a0*/  IMAD R33, R78, R37, RZ ;  /* 0x000000254e217224 */ /* 0x000fe200078e02ff */
[----:B------:R-:W-:Y:S01]  /*80b0*/  SHF.L.U32 R139, R102, 0x8, RZ ;  /* 0x00000008668b7819 */ /* 0x000fe200000006ff */
[C---:B------:R-:W-:Y:S01]  /*80c0*/  IMAD R56, R78.reuse, R60, RZ ;  /* 0x0000003c4e387224 */ /* 0x040fe200078e02ff */
[----:B------:R-:W-:Y:S01]  /*80d0*/  PRMT R102, R99, 0x8880, RZ ;  /* 0x0000888063667816 */ /* 0x000fe200000000ff */
[C---:B------:R-:W-:Y:S01]  /*80e0*/  IMAD R37, R78.reuse, R41, RZ ;  /* 0x000000294e257224 */ /* 0x040fe200078e02ff */
[----:B------:R-:W-:Y:S01]  /*80f0*/  SHF.L.U32 R136, R103, 0x8, RZ ;  /* 0x0000000867887819 */ /* 0x000fe200000006ff */
[C---:B------:R-:W-:Y:S01]  /*8100*/  IMAD R60, R78.reuse, R64, RZ ;  /* 0x000000404e3c7224 */ /* 0x040fe200078e02ff */
[----:B------:R-:W-:Y:S01]  /*8110*/  I2IP.S8.S32.SAT R64, R7, R6, RZ ;  /* 0x0000000607407239 */ /* 0x000fe200000014ff */
[C---:B------:R-:W-:Y:S01]  /*8120*/  IMAD R9, R78.reuse, R9, RZ ;  /* 0x000000094e097224 */ /* 0x040fe200078e02ff */
[----:B------:R-:W-:Y:S01]  /*8130*/  SHF.R.S32.HI R6, RZ, 0x18, R140 ;  /* 0x00000018ff067819 */ /* 0x000fe2000001148c */
[C---:B------:R-:W-:Y:S01]  /*8140*/  IMAD R41, R78.reuse, R45, RZ ;  /* 0x0000002d4e297224 */ /* 0x040fe200078e02ff */
[----:B------:R-:W-:Y:S01]  /*8150*/  SHF.R.S32.HI R7, RZ, 0x18, R142 ;  /* 0x00000018ff077819 */ /* 0x000fe2000001148e */
[----:B------:R-:W-:Y:S01]  /*8160*/  IMAD R45, R78, R49, RZ ;  /* 0x000000314e2d7224 */ /* 0x000fe200078e02ff */
[----:B------:R-:W-:Y:S01]  /*8170*/  SHF.L.U32 R133, R88, 0x8, RZ ;  /* 0x0000000858857819 */ /* 0x000fe200000006ff */
[C---:B------:R-:W-:Y:S01]  /*8180*/  IMAD R10, R78.reuse, R10, RZ ;  /* 0x0000000a4e0a7224 */ /* 0x040fe200078e02ff */
[----:B------:R-:W-:Y:S01]  /*8190*/  SHF.R.S32.HI R88, RZ, 0x18, R89 ;  /* 0x00000018ff587819 */ /* 0x000fe20000011459 */
[C---:B------:R-:W-:Y:S01]  /*81a0*/  IMAD R49, R78.reuse, R53, RZ ;  /* 0x000000354e317224 */ /* 0x040fe200078e02ff */
[----:B------:R-:W-:Y:S01]  /*81b0*/  SHF.L.U32 R130, R89, 0x8, RZ ;  /* 0x0000000859827819 */ /* 0x000fe200000006ff */
[-C--:B------:R-:W-:Y:S01]  /*81c0*/  IMAD R8, R81, R82.reuse, R8 ;  /* 0x0000005251087224 */ /* 0x080fe200078e0208 */
[----:B------:R-:W-:Y:S01]  /*81d0*/  SHF.R.S32.HI R81, RZ, 0x18, R139 ;  /* 0x00000018ff517819 */ /* 0x000fe2000001148b */
[C---:B------:R-:W-:Y:S01]  /*81e0*/  IMAD R53, R78.reuse, R57, RZ ;  /* 0x000000394e357224 */ /* 0x040fe200078e02ff */
[----:B------:R-:W-:Y:S01]  /*81f0*/  SHF.R.S32.HI R89, RZ, 0x18, R90 ;  /* 0x00000018ff597819 */ /* 0x000fe2000001145a */
[C---:B------:R-:W-:Y:S01]  /*8200*/  IMAD R11, R78.reuse, R11, RZ ;  /* 0x0000000b4e0b7224 */ /* 0x040fe200078e02ff */
[----:B------:R-:W-:Y:S01]  /*8210*/  SHF.R.S32.HI R90, RZ, 0x18, R91 ;  /* 0x00000018ff5a7819 */ /* 0x000fe2000001145b */
[C---:B------:R-:W-:Y:S01]  /*8220*/  IMAD R57, R78.reuse, R61, RZ ;  /* 0x0000003d4e397224 */ /* 0x040fe200078e02ff */
[----:B------:R-:W-:Y:S01]  /*8230*/  SHF.L.U32 R124, R91, 0x8, RZ ;  /* 0x000000085b7c7819 */ /* 0x000fe200000006ff */
[----:B------:R-:W-:Y:S01]  /*8240*/  IMAD R9, R83, R82, R9 ;  /* 0x0000005253097224 */ /* 0x000fe200078e0209 */
[----:B------:R-:W-:Y:S01]  /*8250*/  SHF.R.S32.HI R91, RZ, 0x18, R92 ;  /* 0x00000018ff5b7819 */ /* 0x000fe2000001145c */
[----:B------:R-:W-:Y:S01]  /*8260*/  IMAD R61, R78, R65, RZ ;  /* 0x000000414e3d7224 */ /* 0x000fe200078e02ff */
[----:B------:R-:W-:Y:S01]  /*8270*/  SHF.L.U32 R121, R92, 0x8, RZ ;  /* 0x000000085c797819 */ /* 0x000fe200000006ff */
[C---:B------:R-:W-:Y:S01]  /*8280*/  IMAD R12, R78.reuse, R12, RZ ;  /* 0x0000000c4e0c7224 */ /* 0x040fe200078e02ff */
[----:B------:R-:W-:Y:S01]  /*8290*/  SHF.R.S32.HI R92, RZ, 0x18, R93 ;  /* 0x00000018ff5c7819 */ /* 0x000fe2000001145d */
[----:B------:R-:W-:Y:S01]  /*82a0*/  IMAD.MOV.U32 R65, RZ, RZ, R141 ;  /* 0x000000ffff417224 */ /* 0x000fe200078e008d */
[----:B------:R-:W-:Y:S01]  /*82b0*/  SHF.L.U32 R118, R93, 0x8, RZ ;  /* 0x000000085d767819 */ /* 0x000fe200000006ff */
[----:B------:R-:W-:Y:S01]  /*82c0*/  IMAD R10, R7, R82, R10 ;  /* 0x00000052070a7224 */ /* 0x000fe200078e020a */
[----:B------:R-:W-:Y:S01]  /*82d0*/  MOV R7, R138 ;  /* 0x0000008a00077202 */ /* 0x000fe20000000f00 */
[----:B------:R-:W-:Y:S01]  /*82e0*/  IMAD R13, R78, R13, RZ ;  /* 0x0000000d4e0d7224 */ /* 0x000fe200078e02ff */
[----:B------:R-:W-:Y:S01]  /*82f0*/  SHF.R.S32.HI R93, RZ, 0x18, R94 ;  /* 0x00000018ff5d7819 */ /* 0x000fe2000001145e */
[----:B------:R-:W-:Y:S01]  /*8300*/  IMAD R11, R84, R82, R11 ;  /* 0x00000052540b7224 */ /* 0x000fe200078e020b */
[----:B------:R-:W-:Y:S01]  /*8310*/  I2IP.S8.S32.SAT R84, R5, R4, R64 ;  /* 0x0000000405547239 */ /* 0x000fe20000001440 */
[C---:B------:R-:W-:Y:S01]  /*8320*/  IMAD R14, R78.reuse, R14, RZ ;  /* 0x0000000e4e0e7224 */ /* 0x040fe200078e02ff */
[----:B------:R-:W-:Y:S01]  /*8330*/  SHF.R.S32.HI R5, RZ, 0x18, R137 ;  /* 0x00000018ff057819 */ /* 0x000fe20000011489 */
[----:B------:R-:W-:Y:S01]  /*8340*/  IMAD R12, R65, R82, R12 ;  /* 0x00000052410c7224 */ /* 0x000fe200078e020c */
[----:B------:R-:W-:Y:S01]  /*8350*/  I2IP.S8.S32.SAT R10, R11, R10, RZ ;  /* 0x0000000a0b0a7239 */ /* 0x000fe200000014ff */
[----:B------:R-:W-:Y:S01]  /*8360*/  IMAD R15, R78, R15, RZ ;  /* 0x0000000f4e0f7224 */ /* 0x000fe200078e02ff */
[----:B------:R-:W-:Y:S01]  /*8370*/  SHF.R.S32.HI R94, RZ, 0x18, R95 ;  /* 0x00000018ff5e7819 */ /* 0x000fe2000001145f */
[-C--:B------:R-:W-:Y:S01]  /*8380*/  IMAD R13, R6, R82.reuse, R13 ;  /* 0x00000052060d7224 */ /* 0x080fe200078e020d */
[----:B------:R-:W-:Y:S01]  /*8390*/  SHF.R.S32.HI R6, RZ, 0x18, R134 ;  /* 0x00000018ff067819 */ /* 0x000fe20000011486 */
[-C--:B------:R-:W-:Y:S01]  /*83a0*/  IMAD R14, R81, R82.reuse, R14 ;  /* 0x00000052510e7224 */ /* 0x080fe200078e020e */
        /* <DEDUP_REMOVED lines=10> */
[----:B------:R-:W-:Y:S01]  /*8450*/  MOV R5, R135 ;  /* 0x0000008700057202 */ /* 0x000fe20000000f00 */
[-C--:B------:R-:W-:Y:S01]  /*8460*/  IMAD R3, R4, R82.reuse, R3 ;  /* 0x0000005204037224 */ /* 0x080fe200078e0203 */
[----:B------:R-:W-:Y:S01]  /*8470*/  SHF.R.S32.HI R4, RZ, 0x18, R131 ;  /* 0x00000018ff047819 */ /* 0x000fe20000011483 */
[----:B------:R-:W-:Y:S01]  /*8480*/  IMAD R19, R86, R82, R19 ;  /* 0x0000005256137224 */ /* 0x000fe200078e0213 */
[----:B------:R-:W-:Y:S01]  /*8490*/  I2IP.S8.S32.SAT R86, R13, R12, R14 ;  /* 0x0000000c0d567239 */ /* 0x000fe2000000140e */
[----:B------:R-:W-:Y:S01]  /*84a0*/  IMAD R18, R78, R22, RZ ;  /* 0x000000164e127224 */ /* 0x000fe200078e02ff */
[----:B------:R-:W-:Y:S01]  /*84b0*/  SHF.L.U32 R109, R96, 0x8, RZ ;  /* 0x00000008606d7819 */ /* 0x000fe200000006ff */
[----:B------:R-:W-:Y:S01]  /*84c0*/  IMAD R16, R5, R82, R16 ;  /* 0x0000005205107224 */ /* 0x000fe200078e0210 */
[----:B------:R-:W-:Y:S01]  /*84d0*/  I2IP.S8.S32.SAT R19, R19, R3, RZ ;  /* 0x0000000313137239 */ /* 0x000fe200000014ff */
[----:B------:R-:W-:Y:S01]  /*84e0*/  IMAD R23, R78, R23, RZ ;  /* 0x000000174e177224 */ /* 0x000fe200078e02ff */
[----:B------:R-:W-:Y:S01]  /*84f0*/  MOV R3, R132 ;  /* 0x0000008400037202 */ /* 0x000fe20000000f00 */
[-C--:B------:R-:W-:Y:S01]  /*8500*/  IMAD R17, R6, R82.reuse, R17 ;  /* 0x0000005206117224 */ /* 0x080fe200078e0211 */
[----:B------:R-:W-:Y:S01]  /*8510*/  MOV R5, R129 ;  /* 0x0000008100057202 */ /* 0x000fe20000000f00 */
[-C--:B------:R-:W-:Y:S01]  /*8520*/  IMAD R18, R7, R82.reuse, R18 ;  /* 0x0000005207127224 */ /* 0x080fe200078e0212 */
[----:B------:R-:W-:Y:S01]  /*8530*/  SHF.R.S32.HI R7, RZ, 0x18, R127 ;  /* 0x00000018ff077819 */ /* 0x000fe2000001147f */
[----:B------:R-:W-:Y:S01]  /*8540*/  IMAD R23, R87, R82, R23 ;  /* 0x0000005257177224 */ /* 0x000fe200078e0217 */
[----:B------:R-:W-:Y:S01]  /*8550*/  I2IP.S8.S32.SAT R87, R2, R0, R19 ;  /* 0x0000000002577239 */ /* 0x000fe20000001413 */
[----:B------:R-:W-:Y:S01]  /*8560*/  IMAD R20, R3, R82, R20 ;  /* 0x0000005203147224 */ /* 0x000fe200078e0214 */
[----:B------:R-:W-:Y:S01]  /*8570*/  SHF.R.S32.HI R3, RZ, 0x18, R130 ;  /* 0x00000018ff037819 */ /* 0x000fe20000011482 */
[C---:B------:R-:W-:Y:S01]  /*8580*/  IMAD R22, R78.reuse, R26, RZ ;  /* 0x0000001a4e167224 */ /* 0x040fe200078e02ff */
[----:B------:R-:W-:Y:S01]  /*8590*/  I2IP.S8.S32.SAT R18, R23, R18, RZ ;  /* 0x0000001217127239 */ /* 0x000fe200000014ff */
[----:B------:R-:W-:Y:S01]  /*85a0*/  IMAD R27, R78, R27, RZ ;  /* 0x0000001b4e1b7224 */ /* 0x000fe200078e02ff */
[----:B------:R1:W-:Y:S01]  /*85b0*/  STS.128 [R153+UR49+0x6400], R84 ;  /* 0x0064005499007988 */ /* 0x0003e20008000c31 */
[----:B------:R-:W-:Y:S01]  /*85c0*/  IMAD R21, R4, R82, R21 ;  /* 0x0000005204157224 */ /* 0x000fe200078e0215 */
[----:B------:R-:W-:Y:S01]  /*85d0*/  I2IP.S8.S32.SAT R16, R17, R16, R18 ;  /* 0x0000001011107239 */ /* 0x000fe20000001412 */
[-C--:B------:R-:W-:Y:S01]  /*85e0*/  IMAD R22, R3, R82.reuse, R22 ;  /* 0x0000005203167224 */ /* 0x080fe200078e0216 */
[----:B------:R-:W-:Y:S01]  /*85f0*/  SHF.R.S32.HI R0, RZ, 0x18, R128 ;  /* 0x00000018ff007819 */ /* 0x000fe20000011480 */
[----:B------:R-:W-:Y:S01]  /*8600*/  IMAD R27, R88, R82, R27 ;  /* 0x00000052581b7224 */ /* 0x000fe200078e021b */
[----:B------:R-:W-:Y:S01]  /*8610*/  SHF.R.S32.HI R96, RZ, 0x18, R97 ;  /* 0x00000018ff607819 */ /* 0x000fe20000011461 */
[C---:B------:R-:W-:Y:S01]  /*8620*/  IMAD R26, R78.reuse, R30, RZ ;  /* 0x0000001e4e1a7224 */ /* 0x040fe200078e02ff */
[----:B------:R-:W-:Y:S01]  /*8630*/  SHF.L.U32 R106, R97, 0x8, RZ ;  /* 0x00000008616a7819 */ /* 0x000fe200000006ff */
[----:B------:R-:W-:Y:S01]  /*8640*/  IMAD R24, R5, R82, R24 ;  /* 0x0000005205187224 */ /* 0x000fe200078e0218 */
[----:B------:R-:W-:Y:S01]  /*8650*/  I2IP.S8.S32.SAT R17, R27, R22, RZ ;  /* 0x000000161b117239 */ /* 0x000fe200000014ff */
[----:B------:R-:W-:Y:S01]  /*8660*/  IMAD R31, R78, R31, RZ ;  /* 0x0000001f4e1f7224 */ /* 0x000fe200078e02ff */
[----:B------:R-:W-:Y:S01]  /*8670*/  SHF.R.S32.HI R5, RZ, 0x18, R124 ;  /* 0x00000018ff057819 */ /* 0x000fe2000001147c */
[----:B------:R-:W-:Y:S01]  /*8680*/  IMAD R25, R0, R82, R25 ;  /* 0x0000005200197224 */ /* 0x000fe200078e0219 */
[----:B------:R-:W-:Y:S01]  /*8690*/  I2IP.S8.S32.SAT R17, R21, R20, R17 ;  /* 0x0000001415117239 */ /* 0x000fe20000001411 */
[-C--:B------:R-:W-:Y:S01]  /*86a0*/  IMAD R26, R7, R82.reuse, R26 ;  /* 0x00000052071a7224 */ /* 0x080fe200078e021a */
[----:B------:R-:W-:Y:S01]  /*86b0*/  SHF.R.S32.HI R0, RZ, 0x18, R125 ;  /* 0x00000018ff007819 */ /* 0x000fe2000001147d */
[----:B------:R-:W-:Y:S01]  /*86c0*/  IMAD.MOV.U32 R3, RZ, RZ, R126 ;  /* 0x000000ffff037224 */ /* 0x000fe200078e007e */
[----:B------:R-:W-:Y:S01]  /*86d0*/  SHF.R.S32.HI R7, RZ, 0x18, R118 ;  /* 0x00000018ff077819 */ /* 0x000fe20000011476 */
[----:B------:R-:W-:Y:S01]  /*86e0*/  IMAD R31, R89, R82, R31 ;  /* 0x00000052591f7224 */ /* 0x000fe200078e021f */
[----:B------:R-:W-:Y:S01]  /*86f0*/  SHF.R.S32.HI R97, RZ, 0x18, R98 ;  /* 0x00000018ff617819 */ /* 0x000fe20000011462 */
[----:B------:R-:W-:Y:S01]  /*8700*/  IMAD R30, R78, R34, RZ ;  /* 0x000000224e1e7224 */ /* 0x000fe200078e02ff */
[----:B------:R-:W-:Y:S01]  /*8710*/  SHF.L.U32 R103, R98, 0x8, RZ ;  /* 0x0000000862677819 */ /* 0x000fe200000006ff */
[----:B------:R-:W-:Y:S01]  /*8720*/  IMAD R28, R3, R82, R28 ;  /* 0x00000052031c7224 */ /* 0x000fe200078e021c */
[----:B------:R-:W-:Y:S01]  /*8730*/  I2IP.S8.S32.SAT R18, R31, R26, RZ ;  /* 0x0000001a1f127239 */ /* 0x000fe200000014ff */
[----:B------:R-:W-:Y:S01]  /*8740*/  IMAD R35, R78, R35, RZ ;  /* 0x000000234e237224 */ /* 0x000fe200078e02ff */
[----:B------:R-:W-:Y:S01]  /*8750*/  MOV R3, R123 ;  /* 0x0000007b00037202 */ /* 0x000fe20000000f00 */
[----:B------:R-:W-:Y:S01]  /*8760*/  IMAD R29, R0, R82, R29 ;  /* 0x00000052001d7224 */ /* 0x000fe200078e021d */
[----:B------:R-:W-:Y:S01]  /*8770*/  I2IP.S8.S32.SAT R18, R25, R24, R18 ;  /* 0x0000001819127239 */ /* 0x000fe20000001412 */
[-C--:B------:R-:W-:Y:S01]  /*8780*/  IMAD R30, R5, R82.reuse, R30 ;  /* 0x00000052051e7224 */ /* 0x080fe200078e021e */
[----:B------:R-:W-:Y:S01]  /*8790*/  SHF.R.S32.HI R0, RZ, 0x18, R122 ;  /* 0x00000018ff007819 */ /* 0x000fe2000001147a */
[----:B------:R-:W-:Y:S01]  /*87a0*/  IMAD R35, R90, R82, R35 ;  /* 0x000000525a237224 */ /* 0x000fe200078e0223 */
[----:B------:R-:W-:Y:S01]  /*87b0*/  MOV R5, R120 ;  /* 0x0000007800057202 */ /* 0x000fe20000000f00 */
[----:B------:R-:W-:Y:S01]  /*87c0*/  IMAD R32, R3, R82, R32 ;  /* 0x0000005203207224 */ /* 0x000fe200078e0220 */
[----:B------:R-:W-:Y:S01]  /*87d0*/  SHF.R.S32.HI R3, RZ, 0x18, R121 ;  /* 0x00000018ff037819 */ /* 0x000fe20000011479 */
[C---:B------:R-:W-:Y:S01]  /*87e0*/  IMAD R34, R78.reuse, R38, RZ ;  /* 0x000000264e227224 */ /* 0x040fe200078e02ff */
[----:B------:R-:W-:Y:S01]  /*87f0*/  I2IP.S8.S32.SAT R19, R35, R30, RZ ;  /* 0x0000001e23137239 */ /* 0x000fe200000014ff */
[----:B------:R-:W-:Y:S01]  /*8800*/  IMAD R39, R78, R39, RZ ;  /* 0x000000274e277224 */ /* 0x000fe200078e02ff */
[----:B------:R-:W-:Y:S01]  /*8810*/  SHF.R.S32.HI R98, RZ, 0x18, R99 ;  /* 0x00000018ff627819 */ /* 0x000fe20000011463 */
[----:B------:R-:W-:Y:S01]  /*8820*/  IMAD R33, R0, R82, R33 ;  /* 0x0000005200217224 */ /* 0x000fe200078e0221 */
[----:B------:R-:W-:Y:S01]  /*8830*/  I2IP.S8.S32.SAT R19, R29, R28, R19 ;  /* 0x0000001c1d137239 */ /* 0x000fe20000001413 */
[-C--:B------:R-:W-:Y:S01]  /*8840*/  IMAD R34, R3, R82.reuse, R34 ;  /* 0x0000005203227224 */ /* 0x080fe200078e0222 */
[----:B------:R-:W-:Y:S01]  /*8850*/  SHF.R.S32.HI R0, RZ, 0x18, R119 ;  /* 0x00000018ff007819 */ /* 0x000fe20000011477 */
[----:B------:R-:W-:Y:S01]  /*8860*/  IMAD R39, R91, R82, R39 ;  /* 0x000000525b277224 */ /* 0x000fe200078e0227 */
[----:B------:R-:W-:Y:S01]  /*8870*/  MOV R3, R117 ;  /* 0x0000007500037202 */ /* 0x000fe20000000f00 */
[C---:B------:R-:W-:Y:S01]  /*8880*/  IMAD R38, R78.reuse, R42, RZ ;  /* 0x0000002a4e267224 */ /* 0x040fe200078e02ff */
[----:B------:R1:W-:Y:S01]  /*8890*/  STS.128 [R172+0x6400], R16 ;  /* 0x00640010ac007388 */ /* 0x0003e20000000c00 */
        /* <DEDUP_REMOVED lines=8> */
[-C--:B------:R-:W-:Y:S01]  /*8920*/  IMAD R43, R92, R82.reuse, R43 ;  /* 0x000000525c2b7224 */ /* 0x080fe200078e022b */
[----:B------:R-:W-:Y:S01]  /*8930*/  SHF.R.S32.HI R7, RZ, 0x18, R112 ;  /* 0x00000018ff077819 */ /* 0x000fe20000011470 */
[----:B------:R-:W-:Y:S01]  /*8940*/  IMAD R40, R3, R82, R40 ;  /* 0x0000005203287224 */ /* 0x000fe200078e0228 */
[----:B------:R-:W-:Y:S01]  /*8950*/  SHF.R.S32.HI R3, RZ, 0x18, R115 ;  /* 0x00000018ff037819 */ /* 0x000fe20000011473 */
[C---:B------:R-:W-:Y:S01]  /*8960*/  IMAD R42, R78.reuse, R46, RZ ;  /* 0x0000002e4e2a7224 */ /* 0x040fe200078e02ff */
[----:B------:R-:W-:Y:S01]  /*8970*/  I2IP.S8.S32.SAT R38, R43, R38, RZ ;  /* 0x000000262b267239 */ /* 0x000fe200000014ff */
[----:B------:R-:W-:Y:S01]  /*8980*/  IMAD R47, R78, R47, RZ ;  /* 0x0000002f4e2f7224 */ /* 0x000fe200078e02ff */
[----:B------:R-:W-:Y:S01]  /*8990*/  SHF.L.U32 R100, R99, 0x8, RZ ;  /* 0x0000000863647819 */ /* 0x000fe200000006ff */
[----:B------:R-:W-:Y:S01]  /*89a0*/  IMAD R41, R0, R82, R41 ;  /* 0x0000005200297224 */ /* 0x000fe200078e0229 */
[----:B------:R-:W-:Y:S01]  /*89b0*/  I2IP.S8.S32.SAT R33, R37, R36, R38 ;  /* 0x0000002425217239 */ /* 0x000fe20000001426 */
[-C--:B------:R-:W-:Y:S01]  /*89c0*/  IMAD R42, R3, R82.reuse, R42 ;  /* 0x00000052032a7224 */ /* 0x080fe200078e022a */
[----:B------:R-:W-:Y:S01]  /*89d0*/  SHF.R.S32.HI R0, RZ, 0x18, R113 ;  /* 0x00000018ff007819 */ /* 0x000fe20000011471 */
[----:B------:R-:W-:Y:S01]  /*89e0*/  IMAD R47, R93, R82, R47 ;  /* 0x000000525d2f7224 */ /* 0x000fe200078e022f */
[----:B------:R-:W-:Y:S01]  /*89f0*/  IADD3 R76, PT, PT, R76, 0x1, RZ ;  /* 0x000000014c4c7810 */ /* 0x000fe20007ffe0ff */
[C---:B------:R-:W-:Y:S02]  /*8a00*/  IMAD R46, R78.reuse, R50, RZ ;  /* 0x000000324e2e7224 */ /* 0x040fe400078e02ff */
        /* <DEDUP_REMOVED lines=8> */
[----:B------:R-:W-:Y:S02]  /*8a90*/  IMAD.MOV.U32 R3, RZ, RZ, R111 ;  /* 0x000000ffff037224 */ /* 0x000fe400078e006f */
[-C--:B------:R-:W-:Y:S02]  /*8aa0*/  IMAD R51, R94, R82.reuse, R51 ;  /* 0x000000525e337224 */ /* 0x080fe400078e0233 */
[----:B------:R-:W-:Y:S01]  /*8ab0*/  IMAD R48, R3, R82, R48 ;  /* 0x0000005203307224 */ /* 0x000fe200078e0230 */
[----:B------:R-:W-:Y:S01]  /*8ac0*/  SHF.R.S32.HI R3, RZ, 0x18, R109 ;  /* 0x00000018ff037819 */ /* 0x000fe2000001146d */
[C---:B------:R-:W-:Y:S01]  /*8ad0*/  IMAD R50, R78.reuse, R54, RZ ;  /* 0x000000364e327224 */ /* 0x040fe200078e02ff */
[----:B------:R-:W-:Y:S01]  /*8ae0*/  I2IP.S8.S32.SAT R35, R51, R46, RZ ;  /* 0x0000002e33237239 */ /* 0x000fe200000014ff */
[----:B------:R-:W-:Y:S02]  /*8af0*/  IMAD R55, R78, R55, RZ ;  /* 0x000000374e377224 */ /* 0x000fe400078e02ff */
[----:B------:R-:W-:Y:S01]  /*8b00*/  IMAD R49, R0, R82, R49 ;  /* 0x0000005200317224 */ /* 0x000fe200078e0231 */
[----:B------:R-:W-:Y:S01]  /*8b10*/  I2IP.S8.S32.SAT R35, R45, R44, R35 ;  /* 0x0000002c2d237239 */ /* 0x000fe20000001423 */
[-C--:B------:R-:W-:Y:S01]  /*8b20*/  IMAD R50, R3, R82.reuse, R50 ;  /* 0x0000005203327224 */ /* 0x080fe200078e0232 */
[----:B------:R-:W-:Y:S01]  /*8b30*/  SHF.R.S32.HI R0, RZ, 0x18, R107 ;  /* 0x00000018ff007819 */ /* 0x000fe2000001146b */
[----:B------:R-:W-:Y:S01]  /*8b40*/  IMAD R55, R95, R82, R55 ;  /* 0x000000525f377224 */ /* 0x000fe200078e0237 */
[----:B------:R-:W-:Y:S01]  /*8b50*/  SHF.R.S32.HI R3, RZ, 0x18, R106 ;  /* 0x00000018ff037819 */ /* 0x000fe2000001146a */
        /* <DEDUP_REMOVED lines=11> */
[----:B------:R-:W-:Y:S01]  /*8c10*/  SHF.R.S32.HI R3, RZ, 0x18, R103 ;  /* 0x00000018ff037819 */ /* 0x000fe20000011467 */
[----:B------:R-:W-:Y:S02]  /*8c20*/  IMAD R58, R78, R62, RZ ;  /* 0x0000003e4e3a7224 */ /* 0x000fe400078e02ff */
[----:B------:R-:W-:Y:S01]  /*8c30*/  IMAD R56, R5, R82, R56 ;  /* 0x0000005205387224 */ /* 0x000fe200078e0238 */
[----:B------:R-:W-:Y:S01]  /*8c40*/  MOV R5, R102 ;  /* 0x0000006600057202 */ /* 0x000fe20000000f00 */
[----:B------:R-:W-:Y:S01]  /*8c50*/  IMAD R57, R0, R82, R57 ;  /* 0x0000005200397224 */ /* 0x000fe200078e0239 */
[----:B------:R-:W-:Y:S01]  /*8c60*/  SHF.R.S32.HI R0, RZ, 0x18, R101 ;  /* 0x00000018ff007819 */ /* 0x000fe20000011465 */
[C---:B------:R-:W-:Y:S01]  /*8c70*/  IMAD R63, R78.reuse, R63, RZ ;  /* 0x0000003f4e3f7224 */ /* 0x040fe200078e02ff */
[----:B------:R-:W-:Y:S01]  /*8c80*/  I2IP.S8.S32.SAT R54, R59, R54, RZ ;  /* 0x000000363b367239 */ /* 0x000fe200000014ff */
[-C--:B------:R-:W-:Y:S01]  /*8c90*/  IMAD R58, R3, R82.reuse, R58 ;  /* 0x00000052033a7224 */ /* 0x080fe200078e023a */
[----:B------:R-:W-:Y:S01]  /*8ca0*/  SHF.R.S32.HI R3, RZ, 0x18, R100 ;  /* 0x00000018ff037819 */ /* 0x000fe20000011464 */
[----:B------:R-:W-:Y:S01]  /*8cb0*/  IMAD R63, R97, R82, R63 ;  /* 0x00000052613f7224 */ /* 0x000fe200078e023f */
[----:B------:R-:W-:Y:S01]  /*8cc0*/  I2IP.S8.S32.SAT R49, R53, R52, R54 ;  /* 0x0000003435317239 */ /* 0x000fe20000001436 */
        /* <DEDUP_REMOVED lines=19> */
[----:B------:R-:W-:Y:S02]  /*8e00*/  UIADD3 UR8, UP0, UPT, UR52, 0x680, URZ ;  /* 0x0000068034087890 */ /* 0x000fe4000ff1e0ff */
[----:B------:R-:W-:Y:S02]  /*8e10*/  UIADD3 UR5, UPT, UPT, UR41, 0x40, URZ ;  /* 0x0000004029057890 */ /* 0x000fe4000fffe0ff */
[----:B------:R-:W-:Y:S02]  /*8e20*/  UIADD3 UR4, UPT, UPT, UR49, 0x6400, URZ ;  /* 0x0000640031047890 */ /* 0x000fe4000fffe0ff */
[----:B------:R-:W-:Y:S01]  /*8e30*/  UIADD3.X UR9, UPT, UPT, URZ, UR53, URZ, UP0, !UPT ;  /* 0x00000035ff097290 */ /* 0x000fe200087fe4ff */
[----:B------:R-:W-:Y:S01]  /*8e40*/  UMOV UR6, UR42 ;  /* 0x0000002a00067c82 */ /* 0x000fe20008000000 */
[----:B------:R-:W-:Y:S07]  /*8e50*/  UMOV UR7, UR36 ;  /* 0x0000002400077c82 */ /* 0x000fee0008000000 */
[----:B------:R2:W-:Y:S01]  /*8e60*/  UTMASTG.3D [UR4], [UR8] ;  /* 0x00000004080073b5 */ /* 0x0005e20008010000 */
[----:B------:R0:W-:Y:S01]  /*8e70*/  UTMACMDFLUSH ;  /* 0x00000000000079b7 */ /* 0x0001e20000000000 */
[----:B--2---:R-:W-:Y:S04]  /*8e80*/  DEPBAR.LE SB0, 0x1 ;  /* 0x000080400000791a */ /* 0x004fe80000000000 */
.L_x_124:
[----:B------:R-:W-:Y:S05]  /*8e90*/  BSYNC.RECONVERGENT B0 ;  /* 0x0000000000007941 */ /* 0x000fea0003800200 */
.L_x_123:
[----:B------:R-:W-:Y:S01]  /*8ea0*/  BAR.SYNC.DEFER_BLOCKING 0x1, 0x80 ;  /* 0x0042000000007b1d */ /* 0x000fe20000010000 */
[----:B------:R-:W-:Y:S01]  /*8eb0*/  ISETP.NE.AND P2, PT, R168, RZ, PT ;  /* 0x000000ffa800720c */ /* 0x000fe20003f45270 */
[----:B------:R-:W-:Y:S01]  /*8ec0*/  IMAD.IADD R20, R75, 0x1, R150 ;  /* 0x000000014b147824 */ /* 0x000fe200078e0296 */
[----:B------:R-:W-:Y:S01]  /*8ed0*/  ISETP.NE.AND P0, PT, R169, 0x2, PT ;  /* 0x00000002a900780c */ /* 0x000fe20003f05270 */
[----:B------:R-:W-:Y:S01]  /*8ee0*/  IMAD.IADD R21, R77, 0x1, R152 ;  /* 0x000000014d157824 */ /* 0x000fe200078e0298 */
[----:B------:R-:W-:Y:S02]  /*8ef0*/  ISETP.NE.AND P1, PT, R76, 0x4, PT ;  /* 0x000000044c00780c */ /* 0x000fe40003f25270 */
[----:B------:R-:W-:Y:S02]  /*8f00*/  SEL R0, RZ, 0x1, P0 ;  /* 0x00000001ff007807 */ /* 0x000fe40000000000 */
[----:B------:R-:W-:Y:S02]  /*8f10*/  SEL R3, RZ, 0x1, P1 ;  /* 0x00000001ff037807 */ /* 0x000fe40000800000 */
[----:B------:R-:W-:Y:S02]  /*8f20*/  LOP3.LUT R161, R161, R0, RZ, 0x3c, !PT ;  /* 0x00000000a1a17212 */ /* 0x000fe400078e3cff */
[----:B------:R-:W-:Y:S02]  /*8f30*/  LOP3.LUT R162, R162, R3, RZ, 0x3c, !PT ;  /* 0x00000003a2a27212 */ /* 0x000fe400078e3cff */
[----:B------:R-:W-:Y:S02]  /*8f40*/  @P2 R2UR UR36, R158 ;  /* 0x000000009e2422ca */ /* 0x000fe400000e0000 */
[----:B------:R-:W-:Y:S02]  /*8f50*/  SEL R169, R169, RZ, P0 ;  /* 0x000000ffa9a97207 */ /* 0x000fe40000000000 */
[----:B------:R-:W-:Y:S01]  /*8f60*/  SEL R76, R76, RZ, P1 ;  /* 0x000000ff4c4c7207 */ /* 0x000fe20000800000 */
[----:B------:R-:W-:Y:S10]  /*8f70*/  @P2 BRA `(.L_x_125) ;  /* 0xffffffc400842947 */ /* 0x000ff4000383ffff */
[----:B------:R-:W-:Y:S05]  /*8f80*/  EXIT ;  /* 0x000000000000794d */ /* 0x000fea0003800000 */
.L_x_20:
[----:B--2---:R2:W1:Y:S02]  /*8f90*/  SYNCS.PHASECHK.TRANS64.TRYWAIT P0, [R3+URZ+0x220], R2 ;  /* 0x00022002030075a7 */ /* 0x00446400080011ff */
[----:B-1----:R-:W-:Y:S05]  /*8fa0*/  @!P0 NANOSLEEP.SYNCS 0x989680 ;  /* 0x009896800000895d */ /* 0x002fea0003900000 */
[----:B------:R-:W1:Y:S02]  /*8fb0*/  @!P0 SYNCS.PHASECHK.TRANS64 P0, [R3+URZ+0x220], R2 ;  /* 0x00022002030085a7 */ /* 0x000e6400080010ff */
[----:B-1----:R-:W-:Y:S05]  /*8fc0*/  @!P0 BRA `(.L_x_20) ;  /* 0xfffffffc00f08947 */ /* 0x002fea000383ffff */
[----:B------:R-:W-:Y:S05]  /*8fd0*/  BRA `(.L_x_126) ;  /* 0xffffff8800207947 */ /* 0x000fea000383ffff */
.L_x_23:
[----:B-1----:R-:W-:-:S07]  /*8fe0*/  MOV R2, UR33 ;  /* 0x0000002100027c02 */ /* 0x002fce0008000f00 */
.L_x_127:
[----:B-1----:R1:W2:Y:S02]  /*8ff0*/  SYNCS.PHASECHK.TRANS64.TRYWAIT P0, [R2+URZ+0xc0], R5 ;  /* 0x0000c005020075a7 */ /* 0x0022a400080011ff */
[----:B--2---:R-:W-:Y:S05]  /*9000*/  @!P0 NANOSLEEP.SYNCS 0x989680 ;  /* 0x009896800000895d */ /* 0x004fea0003900000 */
[----:B------:R-:W2:Y:S02]  /*9010*/  @!P0 SYNCS.PHASECHK.TRANS64 P0, [R2+URZ+0xc0], R5 ;  /* 0x0000c005020085a7 */ /* 0x000ea400080010ff */
[----:B--2---:R-:W-:Y:S05]  /*9020*/  @!P0 BRA `(.L_x_127) ;  /* 0xfffffffc00f08947 */ /* 0x004fea000383ffff */
[----:B------:R-:W-:Y:S05]  /*9030*/  BRA `(.L_x_22) ;  /* 0xffffff8800707947 */ /* 0x000fea000383ffff */
.L_x_29:
[----:B-1----:R-:W-:-:S07]  /*9040*/  MOV R2, UR17 ;  /* 0x0000001100027c02 */ /* 0x002fce0008000f00 */
.L_x_128:
[----:B-1----:R1:W2:Y:S02]  /*9050*/  SYNCS.PHASECHK.TRANS64.TRYWAIT P0, [R2+URZ+0xc0], R5 ;  /* 0x0000c005020075a7 */ /* 0x0022a400080011ff */
[----:B--2---:R-:W-:Y:S05]  /*9060*/  @!P0 NANOSLEEP.SYNCS 0x989680 ;  /* 0x009896800000895d */ /* 0x004fea0003900000 */
[----:B------:R-:W2:Y:S02]  /*9070*/  @!P0 SYNCS.PHASECHK.TRANS64 P0, [R2+URZ+0xc0], R5 ;  /* 0x0000c005020085a7 */ /* 0x000ea400080010ff */
[----:B--2---:R-:W-:Y:S05]  /*9080*/  @!P0 BRA `(.L_x_128) ;  /* 0xfffffffc00f08947 */ /* 0x004fea000383ffff */
[----:B------:R-:W-:Y:S05]  /*9090*/  BRA `(.L_x_28) ;  /* 0xffffff8c00147947 */ /* 0x000fea000383ffff */
.L_x_33:
[----:B-1----:R1:W2:Y:S02]  /*90a0*/  SYNCS.PHASECHK.TRANS64.TRYWAIT P0, [R2+URZ+0x1b0], R3 ;  /* 0x0001b003020075a7 */ /* 0x0022a400080011ff */
[----:B--2---:R-:W-:Y:S05]  /*90b0*/  @!P0 NANOSLEEP.SYNCS 0x989680 ;  /* 0x009896800000895d */ /* 0x004fea0003900000 */
[----:B------:R-:W2:Y:S02]  /*90c0*/  @!P0 SYNCS.PHASECHK.TRANS64 P0, [R2+URZ+0x1b0], R3 ;  /* 0x0001b003020085a7 */ /* 0x000ea400080010ff */
[----:B--2---:R-:W-:Y:S05]  /*90d0*/  @!P0 BRA `(.L_x_33) ;  /* 0xfffffffc00f08947 */ /* 0x004fea000383ffff */
[----:B------:R-:W-:Y:S05]  /*90e0*/  BRA `(.L_x_129) ;  /* 0xffffff8c00a07947 */ /* 0x000fea000383ffff */
.L_x_37:
[----:B----4-:R-:W-:-:S07]  /*90f0*/  MOV R0, UR5 ;  /* 0x0000000500007c02 */ /* 0x010fce0008000f00 */
.L_x_130:
[----:B-1----:R1:W2:Y:S02]  /*9100*/  SYNCS.PHASECHK.TRANS64.TRYWAIT P0, [R0+URZ], R3 ;  /* 0x00000003000075a7 */ /* 0x0022a400080011ff */
[----:B--2---:R-:W-:Y:S05]  /*9110*/  @!P0 NANOSLEEP.SYNCS 0x989680 ;  /* 0x009896800000895d */ /* 0x004fea0003900000 */
[----:B------:R-:W2:Y:S02]  /*9120*/  @!P0 SYNCS.PHASECHK.TRANS64 P0, [R0+URZ], R3 ;  /* 0x00000003000085a7 */ /* 0x000ea400080010ff */
[----:B--2---:R-:W-:Y:S05]  /*9130*/  @!P0 BRA `(.L_x_130) ;  /* 0xfffffffc00f08947 */ /* 0x004fea000383ffff */
[----:B------:R-:W-:Y:S05]  /*9140*/  BRA `(.L_x_131) ;  /* 0xffffff9400107947 */ /* 0x000fea000383ffff */
.L_x_38:
[----:B----4-:R-:W-:-:S07]  /*9150*/  MOV R0, UR5 ;  /* 0x0000000500007c02 */ /* 0x010fce0008000f00 */
.L_x_132:
[----:B-1----:R1:W2:Y:S02]  /*9160*/  SYNCS.PHASECHK.TRANS64.TRYWAIT P0, [R0+URZ], R3 ;  /* 0x00000003000075a7 */ /* 0x0022a400080011ff */
[----:B--2---:R-:W-:Y:S05]  /*9170*/  @!P0 NANOSLEEP.SYNCS 0x989680 ;  /* 0x009896800000895d */ /* 0x004fea0003900000 */
[----:B------:R-:W2:Y:S02]  /*9180*/  @!P0 SYNCS.PHASECHK.TRANS64 P0, [R0+URZ], R3 ;  /* 0x00000003000085a7 */ /* 0x000ea400080010ff */
[----:B--2---:R-:W-:Y:S05]  /*9190*/  @!P0 BRA `(.L_x_132) ;  /* 0xfffffffc00f08947 */ /* 0x004fea000383ffff */
[----:B------:R-:W-:Y:S05]  /*91a0*/  BRA `(.L_x_133) ;  /* 0xffffff94001c7947 */ /* 0x000fea000383ffff */
.L_x_39:
[----:B----4-:R-:W-:-:S07]  /*91b0*/  MOV R0, UR5 ;  /* 0x0000000500007c02 */ /* 0x010fce0008000f00 */
.L_x_134:
[----:B-1----:R1:W2:Y:S02]  /*91c0*/  SYNCS.PHASECHK.TRANS64.TRYWAIT P0, [R0+URZ], R3 ;  /* 0x00000003000075a7 */ /* 0x0022a400080011ff */
[----:B--2---:R-:W-:Y:S05]  /*91d0*/  @!P0 NANOSLEEP.SYNCS 0x989680 ;  /* 0x009896800000895d */ /* 0x004fea0003900000 */
[----:B------:R-:W2:Y:S02]  /*91e0*/  @!P0 SYNCS.PHASECHK.TRANS64 P0, [R0+URZ], R3 ;  /* 0x00000003000085a7 */ /* 0x000ea400080010ff */
[----:B--2---:R-:W-:Y:S05]  /*91f0*/  @!P0 BRA `(.L_x_134) ;  /* 0xfffffffc00f08947 */ /* 0x004fea000383ffff */
[----:B------:R-:W-:Y:S05]  /*9200*/  BRA `(.L_x_135) ;  /* 0xffffff9400287947 */ /* 0x000fea000383ffff */
.L_x_40:
[----:B----4-:R-:W-:-:S07]  /*9210*/  MOV R0, UR5 ;  /* 0x0000000500007c02 */ /* 0x010fce0008000f00 */
.L_x_136:
[----:B-1----:R1:W2:Y:S02]  /*9220*/  SYNCS.PHASECHK.TRANS64.TRYWAIT P0, [R0+URZ], R3 ;  /* 0x00000003000075a7 */ /* 0x0022a400080011ff */
[----:B--2---:R-:W-:Y:S05]  /*9230*/  @!P0 NANOSLEEP.SYNCS 0x989680 ;  /* 0x009896800000895d */ /* 0x004fea0003900000 */
[----:B------:R-:W2:Y:S02]  /*9240*/  @!P0 SYNCS.PHASECHK.TRANS64 P0, [R0+URZ], R3 ;  /* 0x00000003000085a7 */ /* 0x000ea400080010ff */
[----:B--2---:R-:W-:Y:S05]  /*9250*/  @!P0 BRA `(.L_x_136) ;  /* 0xfffffffc00f08947 */ /* 0x004fea000383ffff */
[----:B------:R-:W-:Y:S05]  /*9260*/  BRA `(.L_x_137) ;  /* 0xffffff9400347947 */ /* 0x000fea000383ffff */
.L_x_41:
[----:B----4-:R-:W-:-:S07]  /*9270*/  MOV R0, UR5 ;  /* 0x0000000500007c02 */ /* 0x010fce0008000f00 */
.L_x_138:
[----:B-1----:R1:W2:Y:S02]  /*9280*/  SYNCS.PHASECHK.TRANS64.TRYWAIT P0, [R0+URZ], R3 ;  /* 0x00000003000075a7 */ /* 0x0022a400080011ff */
[----:B--2---:R-:W-:Y:S05]  /*9290*/  @!P0 NANOSLEEP.SYNCS 0x989680 ;  /* 0x009896800000895d */ /* 0x004fea0003900000 */
[----:B------:R-:W2:Y:S02]  /*92a0*/  @!P0 SYNCS.PHASECHK.TRANS64 P0, [R0+URZ], R3 ;  /* 0x00000003000085a7 */ /* 0x000ea400080010ff */
[----:B--2---:R-:W-:Y:S05]  /*92b0*/  @!P0 BRA `(.L_x_138) ;  /* 0xfffffffc00f08947 */ /* 0x004fea000383ffff */
[----:B------:R-:W-:Y:S05]  /*92c0*/  BRA `(.L_x_139) ;  /* 0xffffff9400407947 */ /* 0x000fea000383ffff */
.L_x_42:
[----:B----4-:R-:W-:-:S07]  /*92d0*/  MOV R0, UR5 ;  /* 0x0000000500007c02 */ /* 0x010fce0008000f00 */
.L_x_140:
[----:B-1----:R1:W2:Y:S02]  /*92e0*/  SYNCS.PHASECHK.TRANS64.TRYWAIT P0, [R0+URZ], R3 ;  /* 0x00000003000075a7 */ /* 0x0022a400080011ff */
[----:B--2---:R-:W-:Y:S05]  /*92f0*/  @!P0 NANOSLEEP.SYNCS 0x989680 ;  /* 0x009896800000895d */ /* 0x004fea0003900000 */
[----:B------:R-:W2:Y:S02]  /*9300*/  @!P0 SYNCS.PHASECHK.TRANS64 P0, [R0+URZ], R3 ;  /* 0x00000003000085a7 */ /* 0x000ea400080010ff */
[----:B--2---:R-:W-:Y:S05]  /*9310*/  @!P0 BRA `(.L_x_140) ;  /* 0xfffffffc00f08947 */ /* 0x004fea000383ffff */
[----:B------:R-:W-:Y:S05]  /*9320*/  BRA `(.L_x_141) ;  /* 0xffffff94004c7947 */ /* 0x000fea000383ffff */
.L_x_43:
[----:B----4-:R-:W-:-:S07]  /*9330*/  MOV R0, UR5 ;  /* 0x0000000500007c02 */ /* 0x010fce0008000f00 */
.L_x_142:
[----:B-1----:R1:W2:Y:S02]  /*9340*/  SYNCS.PHASECHK.TRANS64.TRYWAIT P0, [R0+URZ], R3 ;  /* 0x00000003000075a7 */ /* 0x0022a400080011ff */
[----:B--2---:R-:W-:Y:S05]  /*9350*/  @!P0 NANOSLEEP.SYNCS 0x989680 ;  /* 0x009896800000895d */ /* 0x004fea0003900000 */
[----:B------:R-:W2:Y:S02]  /*9360*/  @!P0 SYNCS.PHASECHK.TRANS64 P0, [R0+URZ], R3 ;  /* 0x00000003000085a7 */ /* 0x000ea400080010ff */
[----:B--2---:R-:W-:Y:S05]  /*9370*/  @!P0 BRA `(.L_x_142) ;  /* 0xfffffffc00f08947 */ /* 0x004fea000383ffff */
[----:B------:R-:W-:Y:S05]  /*9380*/  BRA `(.L_x_143) ;  /* 0xffffff9400587947 */ /* 0x000fea000383ffff */
.L_x_44:
[----:B----4-:R-:W-:-:S07]  /*9390*/  MOV R0, UR5 ;  /* 0x0000000500007c02 */ /* 0x010fce0008000f00 */
.L_x_144:
[----:B-1----:R1:W2:Y:S02]  /*93a0*/  SYNCS.PHASECHK.TRANS64.TRYWAIT P0, [R0+URZ], R3 ;  /* 0x00000003000075a7 */ /* 0x0022a400080011ff */
[----:B--2---:R-:W-:Y:S05]  /*93b0*/  @!P0 NANOSLEEP.SYNCS 0x989680 ;  /* 0x009896800000895d */ /* 0x004fea0003900000 */
[----:B------:R-:W2:Y:S02]  /*93c0*/  @!P0 SYNCS.PHASECHK.TRANS64 P0, [R0+URZ], R3 ;  /* 0x00000003000085a7 */ /* 0x000ea400080010ff */
[----:B--2---:R-:W-:Y:S05]  /*93d0*/  @!P0 BRA `(.L_x_144) ;  /* 0xfffffffc00f08947 */ /* 0x004fea000383ffff */
[----:B------:R-:W-:Y:S05]  /*93e0*/  BRA `(.L_x_145) ;  /* 0xffffff9400647947 */ /* 0x000fea000383ffff */
.L_x_45:
[----:B----4-:R-:W-:-:S07]  /*93f0*/  MOV R0, UR5 ;  /* 0x0000000500007c02 */ /* 0x010fce0008000f00 */
.L_x_146:
[----:B-1----:R1:W2:Y:S02]  /*9400*/  SYNCS.PHASECHK.TRANS64.TRYWAIT P0, [R0+URZ], R3 ;  /* 0x00000003000075a7 */ /* 0x0022a400080011ff */
[----:B--2---:R-:W-:Y:S05]  /*9410*/  @!P0 NANOSLEEP.SYNCS 0x989680 ;  /* 0x009896800000895d */ /* 0x004fea0003900000 */
[----:B------:R-:W2:Y:S02]  /*9420*/  @!P0 SYNCS.PHASECHK.TRANS64 P0, [R0+URZ], R3 ;  /* 0x00000003000085a7 */ /* 0x000ea400080010ff */
[----:B--2---:R-:W-:Y:S05]  /*9430*/  @!P0 BRA `(.L_x_146) ;  /* 0xfffffffc00f08947 */ /* 0x004fea000383ffff */
[----:B------:R-:W-:Y:S05]  /*9440*/  BRA `(.L_x_147) ;  /* 0xffffff9400707947 */ /* 0x000fea000383ffff */
.L_x_46:
[----:B----4-:R-:W-:-:S07]  /*9450*/  MOV R0, UR5 ;  /* 0x0000000500007c02 */ /* 0x010fce0008000f00 */
.L_x_148:
[----:B-1----:R1:W2:Y:S02]  /*9460*/  SYNCS.PHASECHK.TRANS64.TRYWAIT P0, [R0+URZ], R3 ;  /* 0x00000003000075a7 */ /* 0x0022a400080011ff */
[----:B--2---:R-:W-:Y:S05]  /*9470*/  @!P0 NANOSLEEP.SYNCS 0x989680 ;  /* 0x009896800000895d */ /* 0x004fea0003900000 */
[----:B------:R-:W2:Y:S02]  /*9480*/  @!P0 SYNCS.PHASECHK.TRANS64 P0, [R0+URZ], R3 ;  /* 0x00000003000085a7 */ /* 0x000ea400080010ff */
[----:B--2---:R-:W-:Y:S05]  /*9490*/  @!P0 BRA `(.L_x_148) ;  /* 0xfffffffc00f08947 */ /* 0x004fea000383ffff */
[----:B------:R-:W-:Y:S05]  /*94a0*/  BRA `(.L_x_149) ;  /* 0xffffff94007c7947 */ /* 0x000fea000383ffff */
.L_x_47:
[----:B----4-:R-:W-:-:S07]  /*94b0*/  MOV R0, UR5 ;  /* 0x0000000500007c02 */ /* 0x010fce0008000f00 */
.L_x_150:
[----:B-1----:R1:W2:Y:S02]  /*94c0*/  SYNCS.PHASECHK.TRANS64.TRYWAIT P0, [R0+URZ], R3 ;  /* 0x00000003000075a7 */ /* 0x0022a400080011ff */
[----:B--2---:R-:W-:Y:S05]  /*94d0*/  @!P0 NANOSLEEP.SYNCS 0x989680 ;  /* 0x009896800000895d */ /* 0x004fea0003900000 */
[----:B------:R-:W2:Y:S02]  /*94e0*/  @!P0 SYNCS.PHASECHK.TRANS64 P0, [R0+URZ], R3 ;  /* 0x00000003000085a7 */ /* 0x000ea400080010ff */
[----:B--2---:R-:W-:Y:S05]  /*94f0*/  @!P0 BRA `(.L_x_150) ;  /* 0xfffffffc00f08947 */ /* 0x004fea000383ffff */
[----:B------:R-:W-:Y:S05]  /*9500*/  BRA `(.L_x_151) ;  /* 0xffffff9400887947 */ /* 0x000fea000383ffff */
.L_x_48:
[----:B----4-:R-:W-:-:S07]  /*9510*/  MOV R0, UR5 ;  /* 0x0000000500007c02 */ /* 0x010fce0008000f00 */
.L_x_152:
[----:B-1----:R1:W2:Y:S02]  /*9520*/  SYNCS.PHASECHK.TRANS64.TRYWAIT P0, [R0+URZ], R3 ;  /* 0x00000003000075a7 */ /* 0x0022a400080011ff */
[----:B--2---:R-:W-:Y:S05]  /*9530*/  @!P0 NANOSLEEP.SYNCS 0x989680 ;  /* 0x009896800000895d */ /* 0x004fea0003900000 */
[----:B------:R-:W2:Y:S02]  /*9540*/  @!P0 SYNCS.PHASECHK.TRANS64 P0, [R0+URZ], R3 ;  /* 0x00000003000085a7 */ /* 0x000ea400080010ff */
[----:B--2---:R-:W-:Y:S05]  /*9550*/  @!P0 BRA `(.L_x_152) ;  /* 0xfffffffc00f08947 */ /* 0x004fea000383ffff */
[----:B------:R-:W-:Y:S05]  /*9560*/  BRA `(.L_x_153) ;  /* 0xffffff9400947947 */ /* 0x000fea000383ffff */
.L_x_49:
[----:B----4-:R-:W-:-:S07]  /*9570*/  MOV R0, UR5 ;  /* 0x0000000500007c02 */ /* 0x010fce0008000f00 */
.L_x_154:
[----:B-1----:R1:W2:Y:S02]  /*9580*/  SYNCS.PHASECHK.TRANS64.TRYWAIT P0, [R0+URZ], R3 ;  /* 0x00000003000075a7 */ /* 0x0022a400080011ff */
[----:B--2---:R-:W-:Y:S05]  /*9590*/  @!P0 NANOSLEEP.SYNCS 0x989680 ;  /* 0x009896800000895d */ /* 0x004fea0003900000 */
[----:B------:R-:W2:Y:S02]  /*95a0*/  @!P0 SYNCS.PHASECHK.TRANS64 P0, [R0+URZ], R3 ;  /* 0x00000003000085a7 */ /* 0x000ea400080010ff */
[----:B--2---:R-:W-:Y:S05]  /*95b0*/  @!P0 BRA `(.L_x_154) ;  /* 0xfffffffc00f08947 */ /* 0x004fea000383ffff */
[----:B------:R-:W-:Y:S05]  /*95c0*/  BRA `(.L_x_155) ;  /* 0xffffff9400a07947 */ /* 0x000fea000383ffff */
.L_x_50:
[----:B----4-:R-:W-:-:S07]  /*95d0*/  MOV R0, UR5 ;  /* 0x0000000500007c02 */ /* 0x010fce0008000f00 */
.L_x_156:
[----:B-1----:R1:W2:Y:S02]  /*95e0*/  SYNCS.PHASECHK.TRANS64.TRYWAIT P0, [R0+URZ], R3 ;  /* 0x00000003000075a7 */ /* 0x0022a400080011ff */
[----:B--2---:R-:W-:Y:S05]  /*95f0*/  @!P0 NANOSLEEP.SYNCS 0x989680 ;  /* 0x009896800000895d */ /* 0x004fea0003900000 */
[----:B------:R-:W2:Y:S02]  /*9600*/  @!P0 SYNCS.PHASECHK.TRANS64 P0, [R0+URZ], R3 ;  /* 0x00000003000085a7 */ /* 0x000ea400080010ff */
[----:B--2---:R-:W-:Y:S05]  /*9610*/  @!P0 BRA `(.L_x_156) ;  /* 0xfffffffc00f08947 */ /* 0x004fea000383ffff */
[----:B------:R-:W-:Y:S05]  /*9620*/  BRA `(.L_x_157) ;  /* 0xffffff9400ac7947 */ /* 0x000fea000383ffff */
.L_x_51:
[----:B----4-:R-:W-:-:S07]  /*9630*/  MOV R0, UR5 ;  /* 0x0000000500007c02 */ /* 0x010fce0008000f00 */
.L_x_158:
[----:B-1----:R1:W2:Y:S02]  /*9640*/  SYNCS.PHASECHK.TRANS64.TRYWAIT P0, [R0+URZ], R3 ;  /* 0x00000003000075a7 */ /* 0x0022a400080011ff */
[----:B--2---:R-:W-:Y:S05]  /*9650*/  @!P0 NANOSLEEP.SYNCS 0x989680 ;  /* 0x009896800000895d */ /* 0x004fea0003900000 */
[----:B------:R-:W2:Y:S02]  /*9660*/  @!P0 SYNCS.PHASECHK.TRANS64 P0, [R0+URZ], R3 ;  /* 0x00000003000085a7 */ /* 0x000ea400080010ff */
[----:B--2---:R-:W-:Y:S05]  /*9670*/  @!P0 BRA `(.L_x_158) ;  /* 0xfffffffc00f08947 */ /* 0x004fea000383ffff */
[----:B------:R-:W-:Y:S05]  /*9680*/  BRA `(.L_x_159) ;  /* 0xffffff9400b87947 */ /* 0x000fea000383ffff */
.L_x_52:
[----:B----4-:R-:W-:-:S07]  /*9690*/  MOV R0, UR5 ;  /* 0x0000000500007c02 */ /* 0x010fce0008000f00 */
.L_x_160:
[----:B-1----:R1:W2:Y:S02]  /*96a0*/  SYNCS.PHASECHK.TRANS64.TRYWAIT P0, [R0+URZ], R3 ;  /* 0x00000003000075a7 */ /* 0x0022a400080011ff */
[----:B--2---:R-:W-:Y:S05]  /*96b0*/  @!P0 NANOSLEEP.SYNCS 0x989680 ;  /* 0x009896800000895d */ /* 0x004fea0003900000 */
[----:B------:R-:W2:Y:S02]  /*96c0*/  @!P0 SYNCS.PHASECHK.TRANS64 P0, [R0+URZ], R3 ;  /* 0x00000003000085a7 */ /* 0x000ea400080010ff */
[----:B--2---:R-:W-:Y:S05]  /*96d0*/  @!P0 BRA `(.L_x_160) ;  /* 0xfffffffc00f08947 */ /* 0x004fea000383ffff */
[----:B------:R-:W-:Y:S05]  /*96e0*/  BRA `(.L_x_161) ;  /* 0xffffff9400c47947 */ /* 0x000fea000383ffff */
.L_x_53:
[----:B----4-:R-:W-:-:S07]  /*96f0*/  MOV R0, UR5 ;  /* 0x0000000500007c02 */ /* 0x010fce0008000f00 */
.L_x_162:
[----:B-1----:R1:W2:Y:S02]  /*9700*/  SYNCS.PHASECHK.TRANS64.TRYWAIT P0, [R0+URZ], R3 ;  /* 0x00000003000075a7 */ /* 0x0022a400080011ff */
[----:B--2---:R-:W-:Y:S05]  /*9710*/  @!P0 NANOSLEEP.SYNCS 0x989680 ;  /* 0x009896800000895d */ /* 0x004fea0003900000 */
[----:B------:R-:W2:Y:S02]  /*9720*/  @!P0 SYNCS.PHASECHK.TRANS64 P0, [R0+URZ], R3 ;  /* 0x00000003000085a7 */ /* 0x000ea400080010ff */
[----:B--2---:R-:W-:Y:S05]  /*9730*/  @!P0 BRA `(.L_x_162) ;  /* 0xfffffffc00f08947 */ /* 0x004fea000383ffff */
[----:B------:R-:W-:Y:S05]  /*9740*/  BRA `(.L_x_163) ;  /* 0xffffff9400d07947 */ /* 0x000fea000383ffff */
.L_x_54:
[----:B----4-:R-:W-:-:S07]  /*9750*/  MOV R0, UR5 ;  /* 0x0000000500007c02 */ /* 0x010fce0008000f00 */
.L_x_164:
[----:B-1----:R1:W2:Y:S02]  /*9760*/  SYNCS.PHASECHK.TRANS64.TRYWAIT P0, [R0+URZ], R3 ;  /* 0x00000003000075a7 */ /* 0x0022a400080011ff */
[----:B--2---:R-:W-:Y:S05]  /*9770*/  @!P0 NANOSLEEP.SYNCS 0x989680 ;  /* 0x009896800000895d */ /* 0x004fea0003900000 */
[----:B------:R-:W2:Y:S02]  /*9780*/  @!P0 SYNCS.PHASECHK.TRANS64 P0, [R0+URZ], R3 ;  /* 0x00000003000085a7 */ /* 0x000ea400080010ff */
[----:B--2---:R-:W-:Y:S05]  /*9790*/  @!P0 BRA `(.L_x_164) ;  /* 0xfffffffc00f08947 */ /* 0x004fea000383ffff */
[----:B------:R-:W-:Y:S05]  /*97a0*/  BRA `(.L_x_165) ;  /* 0xffffff9400dc7947 */ /* 0x000fea000383ffff */
.L_x_55:
[----:B----4-:R-:W-:-:S07]  /*97b0*/  MOV R0, UR5 ;  /* 0x0000000500007c02 */ /* 0x010fce0008000f00 */
.L_x_166:
[----:B-1----:R1:W2:Y:S02]  /*97c0*/  SYNCS.PHASECHK.TRANS64.TRYWAIT P0, [R0+URZ], R3 ;  /* 0x00000003000075a7 */ /* 0x0022a400080011ff */
[----:B--2---:R-:W-:Y:S05]  /*97d0*/  @!P0 NANOSLEEP.SYNCS 0x989680 ;  /* 0x009896800000895d */ /* 0x004fea0003900000 */
[----:B------:R-:W2:Y:S02]  /*97e0*/  @!P0 SYNCS.PHASECHK.TRANS64 P0, [R0+URZ], R3 ;  /* 0x00000003000085a7 */ /* 0x000ea400080010ff */
[----:B--2---:R-:W-:Y:S05]  /*97f0*/  @!P0 BRA `(.L_x_166) ;  /* 0xfffffffc00f08947 */ /* 0x004fea000383ffff */
[----:B------:R-:W-:Y:S05]  /*9800*/  BRA `(.L_x_167) ;  /* 0xffffff9400e87947 */ /* 0x000fea000383ffff */
.L_x_56:
[----:B----4-:R-:W-:-:S07]  /*9810*/  MOV R0, UR5 ;  /* 0x0000000500007c02 */ /* 0x010fce0008000f00 */
.L_x_168:
[----:B-1----:R1:W2:Y:S02]  /*9820*/  SYNCS.PHASECHK.TRANS64.TRYWAIT P0, [R0+URZ], R3 ;  /* 0x00000003000075a7 */ /* 0x0022a400080011ff */
[----:B--2---:R-:W-:Y:S05]  /*9830*/  @!P0 NANOSLEEP.SYNCS 0x989680 ;  /* 0x009896800000895d */ /* 0x004fea0003900000 */
[----:B------:R-:W2:Y:S02]  /*9840*/  @!P0 SYNCS.PHASECHK.TRANS64 P0, [R0+URZ], R3 ;  /* 0x00000003000085a7 */ /* 0x000ea400080010ff */
[----:B--2---:R-:W-:Y:S05]  /*9850*/  @!P0 BRA `(.L_x_168) ;  /* 0xfffffffc00f08947 */ /* 0x004fea000383ffff */
[----:B------:R-:W-:Y:S05]  /*9860*/  BRA `(.L_x_169) ;  /* 0xffffff9400f47947 */ /* 0x000fea000383ffff */
.L_x_57:
[----:B----4-:R-:W-:-:S07]  /*9870*/  MOV R0, UR5 ;  /* 0x0000000500007c02 */ /* 0x010fce0008000f00 */
.L_x_170:
[----:B-1----:R1:W2:Y:S02]  /*9880*/  SYNCS.PHASECHK.TRANS64.TRYWAIT P0, [R0+URZ], R3 ;  /* 0x00000003000075a7 */ /* 0x0022a400080011ff */
[----:B--2---:R-:W-:Y:S05]  /*9890*/  @!P0 NANOSLEEP.SYNCS 0x989680 ;  /* 0x009896800000895d */ /* 0x004fea0003900000 */
[----:B------:R-:W2:Y:S02]  /*98a0*/  @!P0 SYNCS.PHASECHK.TRANS64 P0, [R0+URZ], R3 ;  /* 0x00000003000085a7 */ /* 0x000ea400080010ff */
[----:B--2---:R-:W-:Y:S05]  /*98b0*/  @!P0 BRA `(.L_x_170) ;  /* 0xfffffffc00f08947 */ /* 0x004fea000383ffff */
[----:B------:R-:W-:Y:S05]  /*98c0*/  BRA `(.L_x_171) ;  /* 0xffffff9800007947 */ /* 0x000fea000383ffff */
.L_x_58:
[----:B----4-:R-:W-:-:S07]  /*98d0*/  MOV R0, UR5 ;  /* 0x0000000500007c02 */ /* 0x010fce0008000f00 */
.L_x_172:
[----:B-1----:R1:W2:Y:S02]  /*98e0*/  SYNCS.PHASECHK.TRANS64.TRYWAIT P0, [R0+URZ], R3 ;  /* 0x00000003000075a7 */ /* 0x0022a400080011ff */
[----:B--2---:R-:W-:Y:S05]  /*98f0*/  @!P0 NANOSLEEP.SYNCS 0x989680 ;  /* 0x009896800000895d */ /* 0x004fea0003900000 */
[----:B------:R-:W2:Y:S02]  /*9900*/  @!P0 SYNCS.PHASECHK.TRANS64 P0, [R0+URZ], R3 ;  /* 0x00000003000085a7 */ /* 0x000ea400080010ff */
[----:B--2---:R-:W-:Y:S05]  /*9910*/  @!P0 BRA `(.L_x_172) ;  /* 0xfffffffc00f08947 */ /* 0x004fea000383ffff */
[----:B------:R-:W-:Y:S05]  /*9920*/  BRA `(.L_x_173) ;  /* 0xffffff98000c7947 */ /* 0x000fea000383ffff */
.L_x_59:
[----:B----4-:R-:W-:-:S07]  /*9930*/  MOV R0, UR5 ;  /* 0x0000000500007c02 */ /* 0x010fce0008000f00 */
.L_x_174:
[----:B-1----:R1:W2:Y:S02]  /*9940*/  SYNCS.PHASECHK.TRANS64.TRYWAIT P0, [R0+URZ], R3 ;  /* 0x00000003000075a7 */ /* 0x0022a400080011ff */
[----:B--2---:R-:W-:Y:S05]  /*9950*/  @!P0 NANOSLEEP.SYNCS 0x989680 ;  /* 0x009896800000895d */ /* 0x004fea0003900000 */
[----:B------:R-:W2:Y:S02]  /*9960*/  @!P0 SYNCS.PHASECHK.TRANS64 P0, [R0+URZ], R3 ;  /* 0x00000003000085a7 */ /* 0x000ea400080010ff */
[----:B--2---:R-:W-:Y:S05]  /*9970*/  @!P0 BRA `(.L_x_174) ;  /* 0xfffffffc00f08947 */ /* 0x004fea000383ffff */
[----:B------:R-:W-:Y:S05]  /*9980*/  BRA `(.L_x_175) ;  /* 0xffffff9800187947 */ /* 0x000fea000383ffff */
.L_x_62:
[----:B-1----:R1:W2:Y:S02]  /*9990*/  SYNCS.PHASECHK.TRANS64.TRYWAIT P0, [R0+URZ+0x210], R5 ;  /* 0x00021005000075a7 */ /* 0x0022a400080011ff */
[----:B--2---:R-:W-:Y:S05]  /*99a0*/  @!P0 NANOSLEEP.SYNCS 0x989680 ;  /* 0x009896800000895d */ /* 0x004fea0003900000 */
[----:B------:R-:W2:Y:S02]  /*99b0*/  @!P0 SYNCS.PHASECHK.TRANS64 P0, [R0+URZ+0x210], R5 ;  /* 0x00021005000085a7 */ /* 0x000ea400080010ff */
[----:B--2---:R-:W-:Y:S05]  /*99c0*/  @!P0 BRA `(.L_x_62) ;  /* 0xfffffffc00f08947 */ /* 0x004fea000383ffff */
[----:B------:R-:W-:Y:S05]  /*99d0*/  BRA `(.L_x_176) ;  /* 0xffffff9800747947 */ /* 0x000fea000383ffff */
.L_x_63:
[----:B------:R-:W-:-:S07]  /*99e0*/  MOV R0, UR5 ;  /* 0x0000000500007c02 */ /* 0x000fce0008000f00 */
.L_x_177:
[----:B-1----:R1:W2:Y:S02]  /*99f0*/  SYNCS.PHASECHK.TRANS64.TRYWAIT P0, [R0+URZ+0x1c0], R5 ;  /* 0x0001c005000075a7 */ /* 0x0022a400080011ff */
[----:B--2---:R-:W-:Y:S05]  /*9a00*/  @!P0 NANOSLEEP.SYNCS 0x989680 ;  /* 0x009896800000895d */ /* 0x004fea0003900000 */
[----:B------:R-:W2:Y:S02]  /*9a10*/  @!P0 SYNCS.PHASECHK.TRANS64 P0, [R0+URZ+0x1c0], R5 ;  /* 0x0001c005000085a7 */ /* 0x000ea400080010ff */
[----:B--2---:R-:W-:Y:S05]  /*9a20*/  @!P0 BRA `(.L_x_177) ;  /* 0xfffffffc00f08947 */ /* 0x004fea000383ffff */
[----:B------:R-:W-:Y:S05]  /*9a30*/  BRA `(.L_x_178) ;  /* 0xffffff9800847947 */ /* 0x000fea000383ffff */
.L_x_64:
[----:B-1----:R1:W2:Y:S02]  /*9a40*/  SYNCS.PHASECHK.TRANS64.TRYWAIT P1, [R0+URZ+0x1b0], R5 ;  /* 0x0001b005000075a7 */ /* 0x0022a400080211ff */
[----:B--2---:R-:W-:Y:S05]  /*9a50*/  @!P1 NANOSLEEP.SYNCS 0x989680 ;  /* 0x009896800000995d */ /* 0x004fea0003900000 */
[----:B------:R-:W2:Y:S02]  /*9a60*/  @!P1 SYNCS.PHASECHK.TRANS64 P1, [R0+URZ+0x1b0], R5 ;  /* 0x0001b005000095a7 */ /* 0x000ea400080210ff */
[----:B--2---:R-:W-:Y:S05]  /*9a70*/  @!P1 BRA `(.L_x_64) ;  /* 0xfffffffc00f09947 */ /* 0x004fea000383ffff */
[----:B------:R-:W-:Y:S05]  /*9a80*/  BRA `(.L_x_179) ;  /* 0xffffff9800b47947 */ /* 0x000fea000383ffff */
.L_x_67:
[----:B------:R-:W-:-:S07]  /*9a90*/  MOV R0, UR5 ;  /* 0x0000000500007c02 */ /* 0x000fce0008000f00 */
.L_x_180:
[----:B-1----:R1:W2:Y:S02]  /*9aa0*/  SYNCS.PHASECHK.TRANS64.TRYWAIT P0, [R0+URZ+0x1c0], R3 ;  /* 0x0001c003000075a7 */ /* 0x0022a400080011ff */
[----:B--2---:R-:W-:Y:S05]  /*9ab0*/  @!P0 NANOSLEEP.SYNCS 0x989680 ;  /* 0x009896800000895d */ /* 0x004fea0003900000 */
[----:B------:R-:W2:Y:S02]  /*9ac0*/  @!P0 SYNCS.PHASECHK.TRANS64 P0, [R0+URZ+0x1c0], R3 ;  /* 0x0001c003000085a7 */ /* 0x000ea400080010ff */
[----:B--2---:R-:W-:Y:S05]  /*9ad0*/  @!P0 BRA `(.L_x_180) ;  /* 0xfffffffc00f08947 */ /* 0x004fea000383ffff */
[----:B------:R-:W-:Y:S05]  /*9ae0*/  BRA `(.L_x_66) ;  /* 0xffffff9c00087947 */ /* 0x000fea000383ffff */
.L_x_74:
[----:B-1----:R1:W2:Y:S02]  /*9af0*/  SYNCS.PHASECHK.TRANS64.TRYWAIT P1, [R0+URZ+0x1b0], R5 ;  /* 0x0001b005000075a7 */ /* 0x0022a400080211ff */
[----:B--2---:R-:W-:Y:S05]  /*9b00*/  @!P1 NANOSLEEP.SYNCS 0x989680 ;  /* 0x009896800000995d */ /* 0x004fea0003900000 */
[----:B------:R-:W2:Y:S02]  /*9b10*/  @!P1 SYNCS.PHASECHK.TRANS64 P1, [R0+URZ+0x1b0], R5 ;  /* 0x0001b005000095a7 */ /* 0x000ea400080210ff */
[----:B--2---:R-:W-:Y:S05]  /*9b20*/  @!P1 BRA `(.L_x_74) ;  /* 0xfffffffc00f09947 */ /* 0x004fea000383ffff */
[----:B------:R-:W-:Y:S05]  /*9b30*/  BRA `(.L_x_181) ;  /* 0xffffffa000607947 */ /* 0x000fea000383ffff */
.L_x_75:
[----:B------:R-:W-:-:S07]  /*9b40*/  MOV R3, UR9 ;  /* 0x0000000900037c02 */ /* 0x000fce0008000f00 */
.L_x_182:
[----:B-1----:R1:W2:Y:S02]  /*9b50*/  SYNCS.PHASECHK.TRANS64.TRYWAIT P0, [R3+URZ+0x1f0], R0 ;  /* 0x0001f000030075a7 */ /* 0x0022a400080011ff */
[----:B--2---:R-:W-:Y:S05]  /*9b60*/  @!P0 NANOSLEEP.SYNCS 0x989680 ;  /* 0x009896800000895d */ /* 0x004fea0003900000 */
[----:B------:R-:W2:Y:S02]  /*9b70*/  @!P0 SYNCS.PHASECHK.TRANS64 P0, [R3+URZ+0x1f0], R0 ;  /* 0x0001f000030085a7 */ /* 0x000ea400080010ff */
[----:B--2---:R-:W-:Y:S05]  /*9b80*/  @!P0 BRA `(.L_x_182) ;  /* 0xfffffffc00f08947 */ /* 0x004fea000383ffff */
[----:B------:R-:W-:Y:S05]  /*9b90*/  BRA `(.L_x_183) ;  /* 0xffffffa000947947 */ /* 0x000fea000383ffff */
.L_x_78:
[----:B------:R-:W-:Y:S07]  /*9ba0*/  MOV R0, UR7 ;  /* 0x0000000700007c02 */ /* 0x000fee0008000f00 */
.L_x_184:
[----:B-1----:R1:W2:Y:S02]  /*9bb0*/  SYNCS.PHASECHK.TRANS64.TRYWAIT P0, [R0+URZ], R3 ;  /* 0x00000003000075a7 */ /* 0x0022a400080011ff */
[----:B--2---:R-:W-:Y:S05]  /*9bc0*/  @!P0 NANOSLEEP.SYNCS 0x989680 ;  /* 0x009896800000895d */ /* 0x004fea0003900000 */
[----:B------:R-:W2:Y:S02]  /*9bd0*/  @!P0 SYNCS.PHASECHK.TRANS64 P0, [R0+URZ], R3 ;  /* 0x00000003000085a7 */ /* 0x000ea400080010ff */
[----:B--2---:R-:W-:Y:S05]  /*9be0*/  @!P0 BRA `(.L_x_184) ;  /* 0xfffffffc00f08947 */ /* 0x004fea000383ffff */
[----:B------:R-:W-:Y:S05]  /*9bf0*/  BRA `(.L_x_77) ;  /* 0xffffffa000b47947 */ /* 0x000fea000383ffff */
.L_x_81:
[----:B------:R-:W-:-:S07]  /*9c00*/  MOV R0, UR5 ;  /* 0x0000000500007c02 */ /* 0x000fce0008000f00 */
.L_x_185:
[----:B--2---:R2:W3:Y:S02]  /*9c10*/  SYNCS.PHASECHK.TRANS64.TRYWAIT P0, [R0+URZ], R3 ;  /* 0x00000003000075a7 */ /* 0x0044e400080011ff */
[----:B---3--:R-:W-:Y:S05]  /*9c20*/  @!P0 NANOSLEEP.SYNCS 0x989680 ;  /* 0x009896800000895d */ /* 0x008fea0003900000 */
[----:B------:R-:W3:Y:S02]  /*9c30*/  @!P0 SYNCS.PHASECHK.TRANS64 P0, [R0+URZ], R3 ;  /* 0x00000003000085a7 */ /* 0x000ee400080010ff */
[----:B---3--:R-:W-:Y:S05]  /*9c40*/  @!P0 BRA `(.L_x_185) ;  /* 0xfffffffc00f08947 */ /* 0x008fea000383ffff */
[----:B------:R-:W-:Y:S05]  /*9c50*/  BRA `(.L_x_186) ;  /* 0xffffffa400547947 */ /* 0x000fea000383ffff */
.L_x_82:
[----:B------:R-:W-:-:S07]  /*9c60*/  MOV R0, UR5 ;  /* 0x0000000500007c02 */ /* 0x000fce0008000f00 */
.L_x_187:
[----:B--2---:R2:W3:Y:S02]  /*9c70*/  SYNCS.PHASECHK.TRANS64.TRYWAIT P0, [R0+URZ], R3 ;  /* 0x00000003000075a7 */ /* 0x0044e400080011ff */
[----:B---3--:R-:W-:Y:S05]  /*9c80*/  @!P0 NANOSLEEP.SYNCS 0x989680 ;  /* 0x009896800000895d */ /* 0x008fea0003900000 */
[----:B------:R-:W3:Y:S02]  /*9c90*/  @!P0 SYNCS.PHASECHK.TRANS64 P0, [R0+URZ], R3 ;  /* 0x00000003000085a7 */ /* 0x000ee400080010ff */
[----:B---3--:R-:W-:Y:S05]  /*9ca0*/  @!P0 BRA `(.L_x_187) ;  /* 0xfffffffc00f08947 */ /* 0x008fea000383ffff */
[----:B------:R-:W-:Y:S05]  /*9cb0*/  BRA `(.L_x_188) ;  /* 0xffffffa400607947 */ /* 0x000fea000383ffff */
.L_x_83:
[----:B------:R-:W-:-:S07]  /*9cc0*/  MOV R0, UR5 ;  /* 0x0000000500007c02 */ /* 0x000fce0008000f00 */
.L_x_189:
[----:B--2---:R2:W3:Y:S02]  /*9cd0*/  SYNCS.PHASECHK.TRANS64.TRYWAIT P0, [R0+URZ], R3 ;  /* 0x00000003000075a7 */ /* 0x0044e400080011ff */
[----:B---3--:R-:W-:Y:S05]  /*9ce0*/  @!P0 NANOSLEEP.SYNCS 0x989680 ;  /* 0x009896800000895d */ /* 0x008fea0003900000 */
[----:B------:R-:W3:Y:S02]  /*9cf0*/  @!P0 SYNCS.PHASECHK.TRANS64 P0, [R0+URZ], R3 ;  /* 0x00000003000085a7 */ /* 0x000ee400080010ff */
[----:B---3--:R-:W-:Y:S05]  /*9d00*/  @!P0 BRA `(.L_x_189) ;  /* 0xfffffffc00f08947 */ /* 0x008fea000383ffff */
[----:B------:R-:W-:Y:S05]  /*9d10*/  BRA `(.L_x_190) ;  /* 0xffffffa4006c7947 */ /* 0x000fea000383ffff */
.L_x_84:
[----:B------:R-:W-:-:S07]  /*9d20*/  MOV R0, UR7 ;  /* 0x0000000700007c02 */ /* 0x000fce0008000f00 */
.L_x_191:
[----:B--2---:R2:W3:Y:S02]  /*9d30*/  SYNCS.PHASECHK.TRANS64.TRYWAIT P0, [R0+URZ], R3 ;  /* 0x00000003000075a7 */ /* 0x0044e400080011ff */
[----:B---3--:R-:W-:Y:S05]  /*9d40*/  @!P0 NANOSLEEP.SYNCS 0x989680 ;  /* 0x009896800000895d */ /* 0x008fea0003900000 */
[----:B------:R-:W3:Y:S02]  /*9d50*/  @!P0 SYNCS.PHASECHK.TRANS64 P0, [R0+URZ], R3 ;  /* 0x00000003000085a7 */ /* 0x000ee400080010ff */
[----:B---3--:R-:W-:Y:S05]  /*9d60*/  @!P0 BRA `(.L_x_191) ;  /* 0xfffffffc00f08947 */ /* 0x008fea000383ffff */
[----:B------:R-:W-:Y:S05]  /*9d70*/  BRA `(.L_x_192) ;  /* 0xffffffa400787947 */ /* 0x000fea000383ffff */
.L_x_89:
[----:B--2---:R2:W3:Y:S02]  /*9d80*/  SYNCS.PHASECHK.TRANS64.TRYWAIT P0, [R0+URZ+0x1b0], R3 ;  /* 0x0001b003000075a7 */ /* 0x0044e400080011ff */
[----:B---3--:R-:W-:Y:S05]  /*9d90*/  @!P0 NANOSLEEP.SYNCS 0x989680 ;  /* 0x009896800000895d */ /* 0x008fea0003900000 */
[----:B------:R-:W3:Y:S02]  /*9da0*/  @!P0 SYNCS.PHASECHK.TRANS64 P0, [R0+URZ+0x1b0], R3 ;  /* 0x0001b003000085a7 */ /* 0x000ee400080010ff */
[----:B---3--:R-:W-:Y:S05]  /*9db0*/  @!P0 BRA `(.L_x_89) ;  /* 0xfffffffc00f08947 */ /* 0x008fea000383ffff */
[----:B------:R-:W-:Y:S05]  /*9dc0*/  BRA `(.L_x_193) ;  /* 0xffffffa8007c7947 */ /* 0x000fea000383ffff */
.L_x_92:
[----:B------:R-:W-:Y:S07]  /*9dd0*/  MOV R0, UR7 ;  /* 0x0000000700007c02 */ /* 0x000fee0008000f00 */
.L_x_194:
[----:B--2---:R2:W3:Y:S02]  /*9de0*/  SYNCS.PHASECHK.TRANS64.TRYWAIT P0, [R0+URZ+0x1a8], R3 ;  /* 0x0001a803000075a7 */ /* 0x0044e400080011ff */
[----:B---3--:R-:W-:Y:S05]  /*9df0*/  @!P0 NANOSLEEP.SYNCS 0x989680 ;  /* 0x009896800000895d */ /* 0x008fea0003900000 */
[----:B------:R-:W3:Y:S02]  /*9e00*/  @!P0 SYNCS.PHASECHK.TRANS64 P0, [R0+URZ+0x1a8], R3 ;  /* 0x0001a803000085a7 */ /* 0x000ee400080010ff */
[----:B---3--:R-:W-:Y:S05]  /*9e10*/  @!P0 BRA `(.L_x_194) ;  /* 0xfffffffc00f08947 */ /* 0x008fea000383ffff */
[----:B------:R-:W-:Y:S05]  /*9e20*/  BRA `(.L_x_91) ;  /* 0xffffffac005c7947 */ /* 0x000fea000383ffff */
.L_x_95:
[----:B--2---:R-:W-:Y:S07]  /*9e30*/  MOV R3, UR7 ;  /* 0x0000000700037c02 */ /* 0x004fee0008000f00 */
.L_x_195:
[----:B-1----:R1:W2:Y:S02]  /*9e40*/  SYNCS.PHASECHK.TRANS64.TRYWAIT P0, [R3+URZ+0x190], R12 ;  /* 0x0001900c030075a7 */ /* 0x0022a400080011ff */
[----:B--2---:R-:W-:Y:S05]  /*9e50*/  @!P0 NANOSLEEP.SYNCS 0x989680 ;  /* 0x009896800000895d */ /* 0x004fea0003900000 */
[----:B------:R-:W2:Y:S02]  /*9e60*/  @!P0 SYNCS.PHASECHK.TRANS64 P0, [R3+URZ+0x190], R12 ;  /* 0x0001900c030085a7 */ /* 0x000ea400080010ff */
[----:B--2---:R-:W-:Y:S05]  /*9e70*/  @!P0 BRA `(.L_x_195) ;  /* 0xfffffffc00f08947 */ /* 0x004fea000383ffff */
[----:B------:R-:W-:Y:S05]  /*9e80*/  BRA `(.L_x_196) ;  /* 0xffffffac00d47947 */ /* 0x000fea000383ffff */
.L_x_96:
[----:B------:R-:W-:Y:S07]  /*9e90*/  MOV R3, UR7 ;  /* 0x0000000700037c02 */ /* 0x000fee0008000f00 */
.L_x_197:
[----:B-1----:R1:W2:Y:S02]  /*9ea0*/  SYNCS.PHASECHK.TRANS64.TRYWAIT P0, [R3+URZ+0x198], R12 ;  /* 0x0001980c030075a7 */ /* 0x0022a400080011ff */
[----:B--2---:R-:W-:Y:S05]  /*9eb0*/  @!P0 NANOSLEEP.SYNCS 0x989680 ;  /* 0x009896800000895d */ /* 0x004fea0003900000 */
[----:B------:R-:W2:Y:S02]  /*9ec0*/  @!P0 SYNCS.PHASECHK.TRANS64 P0, [R3+URZ+0x198], R12 ;  /* 0x0001980c030085a7 */ /* 0x000ea400080010ff */
[----:B--2---:R-:W-:Y:S05]  /*9ed0*/  @!P0 BRA `(.L_x_197) ;  /* 0xfffffffc00f08947 */ /* 0x004fea000383ffff */
[----:B------:R-:W-:Y:S05]  /*9ee0*/  BRA `(.L_x_198) ;  /* 0xffffffb000547947 */ /* 0x000fea000383ffff */
.L_x_98:
[----:B------:R-:W-:-:S07]  /*9ef0*/  MOV R0, UR7 ;  /* 0x0000000700007c02 */ /* 0x000fce0008000f00 */
.L_x_199:
[----:B-1----:R1:W3:Y:S02]  /*9f00*/  SYNCS.PHASECHK.TRANS64.TRYWAIT P0, [R0+URZ+0x190], R3 ;  /* 0x00019003000075a7 */ /* 0x0022e400080011ff */
[----:B---3--:R-:W-:Y:S05]  /*9f10*/  @!P0 NANOSLEEP.SYNCS 0x989680 ;  /* 0x009896800000895d */ /* 0x008fea0003900000 */
[----:B------:R-:W3:Y:S02]  /*9f20*/  @!P0 SYNCS.PHASECHK.TRANS64 P0, [R0+URZ+0x190], R3 ;  /* 0x00019003000085a7 */ /* 0x000ee400080010ff */
[----:B---3--:R-:W-:Y:S05]  /*9f30*/  @!P0 BRA `(.L_x_199) ;  /* 0xfffffffc00f08947 */ /* 0x008fea000383ffff */
[----:B------:R-:W-:Y:S05]  /*9f40*/  BRA `(.L_x_200) ;  /* 0xffffffb000c47947 */ /* 0x000fea000383ffff */
.L_x_100:
[----:B--2---:R2:W4:Y:S02]  /*9f50*/  SYNCS.PHASECHK.TRANS64.TRYWAIT P0, [R0+URZ+0x1b0], R3 ;  /* 0x0001b003000075a7 */ /* 0x00452400080011ff */
[----:B----4-:R-:W-:Y:S05]  /*9f60*/  @!P0 NANOSLEEP.SYNCS 0x989680 ;  /* 0x009896800000895d */ /* 0x010fea0003900000 */
[----:B------:R-:W4:Y:S02]  /*9f70*/  @!P0 SYNCS.PHASECHK.TRANS64 P0, [R0+URZ+0x1b0], R3 ;  /* 0x0001b003000085a7 */ /* 0x000f2400080010ff */
[----:B----4-:R-:W-:Y:S05]  /*9f80*/  @!P0 BRA `(.L_x_100) ;  /* 0xfffffffc00f08947 */ /* 0x010fea000383ffff */
[----:B------:R-:W-:Y:S05]  /*9f90*/  BRA `(.L_x_201) ;  /* 0xffffffb400907947 */ /* 0x000fea000383ffff */
.L_x_111:
[----:B-1----:R1:W3:Y:S02]  /*9fa0*/  SYNCS.PHASECHK.TRANS64.TRYWAIT P1, [R3+URZ+0x180], R0 ;  /* 0x00018000030075a7 */ /* 0x0022e400080211ff */
[----:B---3--:R-:W-:Y:S05]  /*9fb0*/  @!P1 NANOSLEEP.SYNCS 0x989680 ;  /* 0x009896800000995d */ /* 0x008fea0003900000 */
[----:B------:R-:W3:Y:S02]  /*9fc0*/  @!P1 SYNCS.PHASECHK.TRANS64 P1, [R3+URZ+0x180], R0 ;  /* 0x00018000030095a7 */ /* 0x000ee400080210ff */
[----:B---3--:R-:W-:Y:S05]  /*9fd0*/  @!P1 BRA `(.L_x_111) ;  /* 0xfffffffc00f09947 */ /* 0x008fea000383ffff */
[----:B------:R-:W-:Y:S05]  /*9fe0*/  BRA `(.L_x_110) ;  /* 0xffffffc000b87947 */ /* 0x000fea000383ffff */
.L_x_113:
[----:B---3--:R3:W4:Y:S02]  /*9ff0*/  SYNCS.PHASECHK.TRANS64.TRYWAIT P0, [R116+URZ+0x1d0], R5 ;  /* 0x0001d005740075a7 */ /* 0x00872400080011ff */
[----:B----4-:R-:W-:Y:S05]  /*a000*/  @!P0 NANOSLEEP.SYNCS 0x989680 ;  /* 0x009896800000895d */ /* 0x010fea0003900000 */
[----:B------:R-:W4:Y:S02]  /*a010*/  @!P0 SYNCS.PHASECHK.TRANS64 P0, [R116+URZ+0x1d0], R5 ;  /* 0x0001d005740085a7 */ /* 0x000f2400080010ff */
[----:B----4-:R-:W-:Y:S05]  /*a020*/  @!P0 BRA `(.L_x_113) ;  /* 0xfffffffc00f08947 */ /* 0x010fea000383ffff */
[----:B------:R-:W-:Y:S05]  /*a030*/  BRA `(.L_x_112) ;  /* 0xffffffc400147947 */ /* 0x000fea000383ffff */
.L_x_121:
[----:B--2---:R2:W3:Y:S02]  /*a040*/  SYNCS.PHASECHK.TRANS64.TRYWAIT P0, [R125+URZ+0x180], R0 ;  /* 0x000180007d0075a7 */ /* 0x0044e400080011ff */
[----:B---3--:R-:W-:Y:S05]  /*a050*/  @!P0 NANOSLEEP.SYNCS 0x989680 ;  /* 0x009896800000895d */ /* 0x008fea0003900000 */
[----:B------:R-:W3:Y:S02]  /*a060*/  @!P0 SYNCS.PHASECHK.TRANS64 P0, [R125+URZ+0x180], R0 ;  /* 0x000180007d0085a7 */ /* 0x000ee400080010ff */
[----:B---3--:R-:W-:Y:S05]  /*a070*/  @!P0 BRA `(.L_x_121) ;  /* 0xfffffffc00f08947 */ /* 0x008fea000383ffff */
[----:B------:R-:W-:Y:S05]  /*a080*/  BRA `(.L_x_120) ;  /* 0xffffffd800187947 */ /* 0x000fea000383ffff */
        .weak           $__internal_0_$__cuda_sm10x_tcgen05_guardrail_trap_col_being_dealloced_not_returned_by_alloc
        .type           $__internal_0_$__cuda_sm10x_tcgen05_guardrail_trap_col_being_dealloced_not_returned_by_alloc,@function
        .size           $__internal_0_$__cuda_sm10x_tcgen05_guardrail_trap_col_being_dealloced_not_returned_by_alloc,($__internal_1_$__cuda_sm10x_tcgen05_guardrail_trap_phase_invalid_during_alloc - $__internal_0_$__cuda_sm10x_tcgen05_guardrail_trap_col_being_dealloced_not_returned_by_alloc)
$__internal_0_$__cuda_sm10x_tcgen05_guardrail_trap_col_being_dealloced_not_returned_by_alloc:
[----:B------:R-:W-:Y:S05]  /*a090*/  BPT.TRAP 0x1 ;  /* 0x000000040000795c */ /* 0x000fea0000300000 */
[----:B------:R-:W-:-:S04]  /*a0a0*/  HFMA2 R3, -RZ, RZ, 0, 0 ;  /* 0x00000000ff037431 */ /* 0x000fc800000001ff */
[----:B------:R-:W-:Y:S05]  /*a0b0*/  RET.REL.NODEC R2 `(_ZN7cutlass13device_kernelINS_4gemm6kernel13GemmUniversalIN4cute5tupleIJiiiiEEENS1_10collective13CollectiveMmaINS1_35MainloopSm100TmaUmmaWarpSpecializedILi24ELi2ELi4ENS5_IJNS4_1CILi1EEESB_SB_EEEEENS5_IJNSA_ILi128EEESE_NSA_ILi32EEEEEEaNS5_IJlSB_lEEEaSH_NS4_8TiledMMAINS4_8MMA_AtomIJNS4_15SM100_MMA_S8_SSIaaiLi128ELi128ELNS4_4UMMA5MajorE0ELSM_0ELNSL_8SaturateE0EEEEEENS4_6LayoutISC_NS5_IJNSA_ILi0EEESR_SR_EEEEENS5_IJNS4_10UnderscoreESU_SU_EEEEENS4_13SM90_TMA_LOADENS4_14ComposedLayoutINS4_7SwizzleILi1ELi4ELi3EEENS4_18smem_ptr_flag_bitsILi8EEENSQ_INS5_IJNSA_ILi8EEESF_EEENS5_IJSF_SB_EEEEEEEvNS4_8identityESX_S17_vS18_EENS_8epilogue10collective18CollectiveEpilogueINS1A_23Sm100TmaWarpSpecializedILi2ELi2ELi64ELb0ELb0EEEJSG_NS5_IJNSQ_ISE_SB_EENSQ_INSA_ILi64EEESB_EEEEEaSH_aSH_NS1A_6fusion15FusionCallbacksIS1E_NS1J_17LinearCombinationIaiaiLNS_15FloatRoundStyleE2EEESG_S1I_JEEENS4_5SM1004TMEM4LOAD26SM100_TMEM_LOAD_32dp32b64xESX_NSY_INSZ_ILi2ELi4ELi3EEES12_NSQ_INS5_IJS13_S1G_EEENS5_IJS1G_SB_EEEEEEENS4_39AutoVectorizingCopyWithAssumedAlignmentILi128EEENS4_14SM90_TMA_STOREES1X_S1Z_S1Z_EEEvvEEEEvNT_6ParamsE) ;  /* 0xffffff5c02d07950 */ /* 0x000fea0003c3ffff */
        .weak           $__internal_1_$__cuda_sm10x_tcgen05_guardrail_trap_phase_invalid_during_alloc
        .type           $__internal_1_$__cuda_sm10x_tcgen05_guardrail_trap_phase_invalid_during_alloc,@function
        .size           $__internal_1_$__cuda_sm10x_tcgen05_guardrail_trap_phase_invalid_during_alloc,($__internal_2_$__cuda_sm10x_tcgen05_guardrail_trap_unallocated_columns_being_dealloced - $__internal_1_$__cuda_sm10x_tcgen05_guardrail_trap_phase_invalid_during_alloc)
$__internal_1_$__cuda_sm10x_tcgen05_guardrail_trap_phase_invalid_during_alloc:
[----:B------:R-:W-:Y:S05]  /*a0c0*/  BPT.TRAP 0x1 ;  /* 0x000000040000795c */ /* 0x000fea0000300000 */
[----:B------:R-:W-:-:S04]  /*a0d0*/  MOV R3, 0x0 ;  /* 0x0000000000037802 */ /* 0x000fc80000000f00 */
[----:B------:R-:W-:Y:S05]  /*a0e0*/  RET.REL.NODEC R2 `(_ZN7cutlass13device_kernelINS_4gemm6kernel13GemmUniversalIN4cute5tupleIJiiiiEEENS1_10collective13CollectiveMmaINS1_35MainloopSm100TmaUmmaWarpSpecializedILi24ELi2ELi4ENS5_IJNS4_1CILi1EEESB_SB_EEEEENS5_IJNSA_ILi128EEESE_NSA_ILi32EEEEEEaNS5_IJlSB_lEEEaSH_NS4_8TiledMMAINS4_8MMA_AtomIJNS4_15SM100_MMA_S8_SSIaaiLi128ELi128ELNS4_4UMMA5MajorE0ELSM_0ELNSL_8SaturateE0EEEEEENS4_6LayoutISC_NS5_IJNSA_ILi0EEESR_SR_EEEEENS5_IJNS4_10UnderscoreESU_SU_EEEEENS4_13SM90_TMA_LOADENS4_14ComposedLayoutINS4_7SwizzleILi1ELi4ELi3EEENS4_18smem_ptr_flag_bitsILi8EEENSQ_INS5_IJNSA_ILi8EEESF_EEENS5_IJSF_SB_EEEEEEEvNS4_8identityESX_S17_vS18_EENS_8epilogue10collective18CollectiveEpilogueINS1A_23Sm100TmaWarpSpecializedILi2ELi2ELi64ELb0ELb0EEEJSG_NS5_IJNSQ_ISE_SB_EENSQ_INSA_ILi64EEESB_EEEEEaSH_aSH_NS1A_6fusion15FusionCallbacksIS1E_NS1J_17LinearCombinationIaiaiLNS_15FloatRoundStyleE2EEESG_S1I_JEEENS4_5SM1004TMEM4LOAD26SM100_TMEM_LOAD_32dp32b64xESX_NSY_INSZ_ILi2ELi4ELi3EEES12_NSQ_INS5_IJS13_S1G_EEENS5_IJS1G_SB_EEEEEEENS4_39AutoVectorizingCopyWithAssumedAlignmentILi128EEENS4_14SM90_TMA_STOREES1X_S1Z_S1Z_EEEvvEEEEvNT_6ParamsE) ;  /* 0xffffff5c02c47950 */ /* 0x000fea0003c3ffff */
        .weak           $__internal_2_$__cuda_sm10x_tcgen05_guardrail_trap_unallocated_columns_being_dealloced
        .type           $__internal_2_$__cuda_sm10x_tcgen05_guardrail_trap_unallocated_columns_being_dealloced,@function
        .size           $__internal_2_$__cuda_sm10x_tcgen05_guardrail_trap_unallocated_columns_being_dealloced,(.L_x_203 - $__internal_2_$__cuda_sm10x_tcgen05_guardrail_trap_unallocated_columns_being_dealloced)
$__internal_2_$__cuda_sm10x_tcgen05_guardrail_trap_unallocated_columns_being_dealloced:
[----:B------:R-:W-:Y:S05]  /*a0f0*/  BPT.TRAP 0x1 ;  /* 0x000000040000795c */ /* 0x000fea0000300000 */
[----:B------:R-:W-:-:S04]  /*a100*/  HFMA2 R3, -RZ, RZ, 0, 0 ;  /* 0x00000000ff037431 */ /* 0x000fc800000001ff */
[----:B------:R-:W-:Y:S05]  /*a110*/  RET.REL.NODEC R2 `(_ZN7cutlass13device_kernelINS_4gemm6kernel13GemmUniversalIN4cute5tupleIJiiiiEEENS1_10collective13CollectiveMmaINS1_35MainloopSm100TmaUmmaWarpSpecializedILi24ELi2ELi4ENS5_IJNS4_1CILi1EEESB_SB_EEEEENS5_IJNSA_ILi128EEESE_NSA_ILi32EEEEEEaNS5_IJlSB_lEEEaSH_NS4_8TiledMMAINS4_8MMA_AtomIJNS4_15SM100_MMA_S8_SSIaaiLi128ELi128ELNS4_4UMMA5MajorE0ELSM_0ELNSL_8SaturateE0EEEEEENS4_6LayoutISC_NS5_IJNSA_ILi0EEESR_SR_EEEEENS5_IJNS4_10UnderscoreESU_SU_EEEEENS4_13SM90_TMA_LOADENS4_14ComposedLayoutINS4_7SwizzleILi1ELi4ELi3EEENS4_18smem_ptr_flag_bitsILi8EEENSQ_INS5_IJNSA_ILi8EEESF_EEENS5_IJSF_SB_EEEEEEEvNS4_8identityESX_S17_vS18_EENS_8epilogue10collective18CollectiveEpilogueINS1A_23Sm100TmaWarpSpecializedILi2ELi2ELi64ELb0ELb0EEEJSG_NS5_IJNSQ_ISE_SB_EENSQ_INSA_ILi64EEESB_EEEEEaSH_aSH_NS1A_6fusion15FusionCallbacksIS1E_NS1J_17LinearCombinationIaiaiLNS_15FloatRoundStyleE2EEESG_S1I_JEEENS4_5SM1004TMEM4LOAD26SM100_TMEM_LOAD_32dp32b64xESX_NSY_INSZ_ILi2ELi4ELi3EEES12_NSQ_INS5_IJS13_S1G_EEENS5_IJS1G_SB_EEEEEEENS4_39AutoVectorizingCopyWithAssumedAlignmentILi128EEENS4_14SM90_TMA_STOREES1X_S1Z_S1Z_EEEvvEEEEvNT_6ParamsE) ;  /* 0xffffff5c02b87950 */ /* 0x000fea0003c3ffff */
.L_x_202:
[----:B------:R-:W-:-:S00]  /*a120*/  BRA `(.L_x_202) ;  /* 0xfffffffc00fc7947 */ /* 0x000fc0000383ffff */
[----:B------:R-:W-:-:S00]  /*a130*/  NOP ;  /* 0x0000000000007918 */ /* 0x000fc00000000000 */
        /* <DEDUP_REMOVED lines=12> */
.L_x_203:


//--------------------- .nv.global.init           --------------------------
	.section	.nv.global.init,"aw",@progbits
.nv.global.init:
	.type		$str$27,@object
	.size		$str$27,($str$28 - $str$27)
$str$27:
        /*0000*/ 	.byte	0x28, 0x61, 0x64, 0x64, 0x72, 0x65, 0x73, 0x73, 0x20, 0x26, 0x20, 0x6d, 0x61, 0x73, 0x6b, 0x29
        /*0010*/ 	.byte	0x20, 0x3d, 0x3d, 0x20, 0x30, 0x00
	.type		$str$28,@object
	.size		$str$28,($str$26 - $str$28)
$str$28:
        /*0016*/ 	.byte	0x2f, 0x74, 0x6d, 0x70, 0x2f, 0x63, 0x75, 0x74, 0x6c, 0x61, 0x73, 0x73, 0x5f, 0x73, 0x77, 0x65
        /*0026*/ 	.byte	0x65, 0x70, 0x5f, 0x73, 0x72, 0x63, 0x2f, 0x69, 0x6e, 0x63, 0x6c, 0x75, 0x64, 0x65, 0x2f, 0x63
        /*0036*/ 	.byte	0x75, 0x74, 0x65, 0x2f, 0x70, 0x6f, 0x69, 0x6e, 0x74, 0x65, 0x72, 0x5f, 0x66, 0x6c, 0x61, 0x67
        /*0046*/ 	.byte	0x67, 0x65, 0x64, 0x2e, 0x68, 0x70, 0x70, 0x00
	.type		$str$26,@object
	.size		$str$26,($str$25 - $str$26)
$str$26:
        /*004e*/ 	.byte	0x2f, 0x74, 0x6d, 0x70, 0x2f, 0x63, 0x75, 0x74, 0x6c, 0x61, 0x73, 0x73, 0x5f, 0x73, 0x77, 0x65
        /*005e*/ 	.byte	0x65, 0x70, 0x5f, 0x73, 0x72, 0x63, 0x2f, 0x69, 0x6e, 0x63, 0x6c, 0x75, 0x64, 0x65, 0x2f, 0x63
        /*006e*/ 	.byte	0x75, 0x74, 0x65, 0x2f, 0x61, 0x74, 0x6f, 0x6d, 0x2f, 0x63, 0x6f, 0x70, 0x79, 0x5f, 0x74, 0x72
        /*007e*/ 	.byte	0x61, 0x69, 0x74, 0x73, 0x5f, 0x73, 0x6d, 0x31, 0x30, 0x30, 0x2e, 0x68, 0x70, 0x70, 0x00
	.type		$str$25,@object
	.size		$str$25,(__unnamed_1 - $str$25)
$str$25:
        /*008d*/ 	.byte	0x28, 0x28, 0x75, 0x69, 0x6e, 0x74, 0x33, 0x32, 0x5f, 0x74, 0x28, 0x74, 0x68, 0x72, 0x65, 0x61
        /*009d*/ 	.byte	0x64, 0x49, 0x64, 0x78, 0x2e, 0x78, 0x29, 0x20, 0x2f, 0x20, 0x33, 0x32, 0x29, 0x20, 0x25, 0x20
        /*00ad*/ 	.byte	0x34, 0x29, 0x20, 0x3d, 0x3d, 0x20, 0x28, 0x28, 0x28, 0x74, 0x6d, 0x65, 0x6d, 0x5f, 0x61, 0x64
        /*00bd*/ 	.byte	0x64, 0x72, 0x20, 0x3e, 0x3e, 0x20, 0x31, 0x36, 0x29, 0x20, 0x2f, 0x20, 0x33, 0x32, 0x29, 0x20
        /*00cd*/ 	.byte	0x25, 0x20, 0x34, 0x29, 0x00
	.type		__unnamed_1,@object
	.size		__unnamed_1,(__unnamed_2 - __unnamed_1)
__unnamed_1:
        /*00d2*/ 	.byte	0x61, 0x75, 0x74, 0x6f, 0x20, 0x63, 0x75, 0x74, 0x65, 0x3a, 0x3a, 0x61, 0x73, 0x5f, 0x70, 0x6f
        /* <DEDUP_REMOVED lines=24> */
        /*0262*/ 	.byte	0x5d, 0x00
	.type		__unnamed_2,@object
	.size		__unnamed_2,(.L_2 - __unnamed_2)
__unnamed_2:
        /* <DEDUP_REMOVED lines=42> */
        /*0504*/ 	.byte	0x43, 0x3c, 0x30, 0x3e, 0x3e, 0x3e, 0x3e, 0x5d, 0x00
.L_2:


//--------------------- .nv.shared._ZN7cutlass13device_kernelINS_4gemm6kernel13GemmUniversalIN4cute5tupleIJiiiiEEENS1_10collective13CollectiveMmaINS1_35MainloopSm100TmaUmmaWarpSpecializedILi24ELi2ELi4ENS5_IJNS4_1CILi1EEESB_SB_EEEEENS5_IJNSA_ILi128EEESE_NSA_ILi32EEEEEEaNS5_IJlSB_lEEEaSH_NS4_8TiledMMAINS4_8MMA_AtomIJNS4_15SM100_MMA_S8_SSIaaiLi128ELi128ELNS4_4UMMA5MajorE0ELSM_0ELNSL_8SaturateE0EEEEEENS4_6LayoutISC_NS5_IJNSA_ILi0EEESR_SR_EEEEENS5_IJNS4_10UnderscoreESU_SU_EEEEENS4_13SM90_TMA_LOADENS4_14ComposedLayoutINS4_7SwizzleILi1ELi4ELi3EEENS4_18smem_ptr_flag_bitsILi8EEENSQ_INS5_IJNSA_ILi8EEESF_EEENS5_IJSF_SB_EEEEEEEvNS4_8identityESX_S17_vS18_EENS_8epilogue10collective18CollectiveEpilogueINS1A_23Sm100TmaWarpSpecializedILi2ELi2ELi64ELb0ELb0EEEJSG_NS5_IJNSQ_ISE_SB_EENSQ_INSA_ILi64EEESB_EEEEEaSH_aSH_NS1A_6fusion15FusionCallbacksIS1E_NS1J_17LinearCombinationIaiaiLNS_15FloatRoundStyleE2EEESG_S1I_JEEENS4_5SM1004TMEM4LOAD26SM100_TMEM_LOAD_32dp32b64xESX_NSY_INSZ_ILi2ELi4ELi3EEES12_NSQ_INS5_IJS13_S1G_EEENS5_IJS1G_SB_EEEEEEENS4_39AutoVectorizingCopyWithAssumedAlignmentILi128EEENS4_14SM90_TMA_STOREES1X_S1Z_S1Z_EEEvvEEEEvNT_6ParamsE --------------------------
	.section	.nv.shared._ZN7cutlass13device_kernelINS_4gemm6kernel13GemmUniversalIN4cute5tupleIJiiiiEEENS1_10collective13CollectiveMmaINS1_35MainloopSm100TmaUmmaWarpSpecializedILi24ELi2ELi4ENS5_IJNS4_1CILi1EEESB_SB_EEEEENS5_IJNSA_ILi128EEESE_NSA_ILi32EEEEEEaNS5_IJlSB_lEEEaSH_NS4_8TiledMMAINS4_8MMA_AtomIJNS4_15SM100_MMA_S8_SSIaaiLi128ELi128ELNS4_4UMMA5MajorE0ELSM_0ELNSL_8SaturateE0EEEEEENS4_6LayoutISC_NS5_IJNSA_ILi0EEESR_SR_EEEEENS5_IJNS4_10UnderscoreESU_SU_EEEEENS4_13SM90_TMA_LOADENS4_14ComposedLayoutINS4_7SwizzleILi1ELi4ELi3EEENS4_18smem_ptr_flag_bitsILi8EEENSQ_INS5_IJNSA_ILi8EEESF_EEENS5_IJSF_SB_EEEEEEEvNS4_8identityESX_S17_vS18_EENS_8epilogue10collective18CollectiveEpilogueINS1A_23Sm100TmaWarpSpecializedILi2ELi2ELi64ELb0ELb0EEEJSG_NS5_IJNSQ_ISE_SB_EENSQ_INSA_ILi64EEESB_EEEEEaSH_aSH_NS1A_6fusion15FusionCallbacksIS1E_NS1J_17LinearCombinationIaiaiLNS_15FloatRoundStyleE2EEESG_S1I_JEEENS4_5SM1004TMEM4LOAD26SM100_TMEM_LOAD_32dp32b64xESX_NSY_INSZ_ILi2ELi4ELi3EEES12_NSQ_INS5_IJS13_S1G_EEENS5_IJS1G_SB_EEEEEEENS4_39AutoVectorizingCopyWithAssumedAlignmentILi128EEENS4_14SM90_TMA_STOREES1X_S1Z_S1Z_EEEvvEEEEvNT_6ParamsE,"aw",@nobits
	.sectionflags	@""
	.align	16
	.zero		1024


//--------------------- .nv.shared.reserved.0     --------------------------
	.section	.nv.shared.reserved.0,"aw",@nobits
	.weak		__nv_reservedSMEM_offset_0_alias
	.size		__nv_reservedSMEM_offset_0_alias, 0, 64
	.other		__nv_reservedSMEM_offset_0_alias,@"STO_CUDA_RESERVED_SHARED STV_DEFAULT"
__nv_reservedSMEM_offset_0_alias:
	.zero		0
.nv.shared.reserved.0:
	.zero		64
	.weak		__nv_reservedSMEM_tcgen05_partition
	.type		__nv_reservedSMEM_tcgen05_partition,@object
	.size		__nv_reservedSMEM_tcgen05_partition,(.L_0 - __nv_reservedSMEM_tcgen05_partition)
__nv_reservedSMEM_tcgen05_partition:
	.zero		32
.L_0:


//--------------------- .nv.global                --------------------------
	.section	.nv.global,"aw",@nobits
.nv.global:
	.type		_ZN40_INTERNAL_c16f4cea_4_k_cu_73bc6e82_336554cute1_E,@object
	.size		_ZN40_INTERNAL_c16f4cea_4_k_cu_73bc6e82_336554cute1_E,(_ZN40_INTERNAL_c16f4cea_4_k_cu_73bc6e82_336554cuda3std3__45__cpo6cbeginE - _ZN40_INTERNAL_c16f4cea_4_k_cu_73bc6e82_336554cute1_E)
_ZN40_INTERNAL_c16f4cea_4_k_cu_73bc6e82_336554cute1_E:
	.zero		1
	.type		_ZN40_INTERNAL_c16f4cea_4_k_cu_73bc6e82_336554cuda3std3__45__cpo6cbeginE,@object
	.size		_ZN40_INTERNAL_c16f4cea_4_k_cu_73bc6e82_336554cuda3std3__45__cpo6cbeginE,(_ZN40_INTERNAL_c16f4cea_4_k_cu_73bc6e82_336554cuda3std3__48in_placeE - _ZN40_INTERNAL_c16f4cea_4_k_cu_73bc6e82_336554cuda3std3__45__cpo6cbeginE)
_ZN40_INTERNAL_c16f4cea_4_k_cu_73bc6e82_336554cuda3std3__45__cpo6cbeginE:
	.zero		1
	.type		_ZN40_INTERNAL_c16f4cea_4_k_cu_73bc6e82_336554cuda3std3__48in_placeE,@object
	.size		_ZN40_INTERNAL_c16f4cea_4_k_cu_73bc6e82_336554cuda3std3__48in_placeE,(_ZN40_INTERNAL_c16f4cea_4_k_cu_73bc6e82_336554cuda3std6ranges3__45__cpo9iter_moveE - _ZN40_INTERNAL_c16f4cea_4_k_cu_73bc6e82_336554cuda3std3__48in_placeE)
_ZN40_INTERNAL_c16f4cea_4_k_cu_73bc6e82_336554cuda3std3__48in_placeE:
	.zero		1
	.type		_ZN40_INTERNAL_c16f4cea_4_k_cu_73bc6e82_336554cuda3std6ranges3__45__cpo9iter_moveE,@object
	.size		_ZN40_INTERNAL_c16f4cea_4_k_cu_73bc6e82_336554cuda3std6ranges3__45__cpo9iter_moveE,(_ZN40_INTERNAL_c16f4cea_4_k_cu_73bc6e82_336554cuda3std3__45__cpo5beginE - _ZN40_INTERNAL_c16f4cea_4_k_cu_73bc6e82_336554cuda3std6ranges3__45__cpo9iter_moveE)
_ZN40_INTERNAL_c16f4cea_4_k_cu_73bc6e82_336554cuda3std6ranges3__45__cpo9iter_moveE:
	.zero		1
	.type		_ZN40_INTERNAL_c16f4cea_4_k_cu_73bc6e82_336554cuda3std3__45__cpo5beginE,@object
	.size		_ZN40_INTERNAL_c16f4cea_4_k_cu_73bc6e82_336554cuda3std3__45__cpo5beginE,(_ZN40_INTERNAL_c16f4cea_4_k_cu_73bc6e82_336554cuda3std3__442_GLOBAL__N__c16f4cea_4_k_cu_73bc6e82_336556ignoreE - _ZN40_INTERNAL_c16f4cea_4_k_cu_73bc6e82_336554cuda3std3__45__cpo5beginE)
_ZN40_INTERNAL_c16f4cea_4_k_cu_73bc6e82_336554cuda3std3__45__cpo5beginE:
	.zero		1
	.type		_ZN40_INTERNAL_c16f4cea_4_k_cu_73bc6e82_336554cuda3std3__442_GLOBAL__N__c16f4cea_4_k_cu_73bc6e82_336556ignoreE,@object
	.size		_ZN40_INTERNAL_c16f4cea_4_k_cu_73bc6e82_336554cuda3std3__442_GLOBAL__N__c16f4cea_4_k_cu_73bc6e82_336556ignoreE,(_ZN40_INTERNAL_c16f4cea_4_k_cu_73bc6e82_336554cute7productE - _ZN40_INTERNAL_c16f4cea_4_k_cu_73bc6e82_336554cuda3std3__442_GLOBAL__N__c16f4cea_4_k_cu_73bc6e82_336556ignoreE)
_ZN40_INTERNAL_c16f4cea_4_k_cu_73bc6e82_336554cuda3std3__442_GLOBAL__N__c16f4cea_4_k_cu_73bc6e82_336556ignoreE:
	.zero		1
	.type		_ZN40_INTERNAL_c16f4cea_4_k_cu_73bc6e82_336554cute7productE,@object
	.size		_ZN40_INTERNAL_c16f4cea_4_k_cu_73bc6e82_336554cute7productE,(_ZN40_INTERNAL_c16f4cea_4_k_cu_73bc6e82_336554cuda3std3__45__cpo3endE - _ZN40_INTERNAL_c16f4cea_4_k_cu_73bc6e82_336554cute7productE)
_ZN40_INTERNAL_c16f4cea_4_k_cu_73bc6e82_336554cute7productE:
	.zero		1
	.type		_ZN40_INTERNAL_c16f4cea_4_k_cu_73bc6e82_336554cuda3std3__45__cpo3endE,@object
	.size		_ZN40_INTERNAL_c16f4cea_4_k_cu_73bc6e82_336554cuda3std3__45__cpo3endE,(_ZN40_INTERNAL_c16f4cea_4_k_cu_73bc6e82_336554cuda3std3__419piecewise_constructE - _ZN40_INTERNAL_c16f4cea_4_k_cu_73bc6e82_336554cuda3std3__45__cpo3endE)
_ZN40_INTERNAL_c16f4cea_4_k_cu_73bc6e82_336554cuda3std3__45__cpo3endE:
	.zero		1
	.type		_ZN40_INTERNAL_c16f4cea_4_k_cu_73bc6e82_336554cuda3std3__419piecewise_constructE,@object
	.size		_ZN40_INTERNAL_c16f4cea_4_k_cu_73bc6e82_336554cuda3std3__419piecewise_constructE,(_ZN40_INTERNAL_c16f4cea_4_k_cu_73bc6e82_336554cuda3std3__45__cpo4cendE - _ZN40_INTERNAL_c16f4cea_4_k_cu_73bc6e82_336554cuda3std3__419piecewise_constructE)
_ZN40_INTERNAL_c16f4cea_4_k_cu_73bc6e82_336554cuda3std3__419piecewise_constructE:
	.zero		1
	.type		_ZN40_INTERNAL_c16f4cea_4_k_cu_73bc6e82_336554cuda3std3__45__cpo4cendE,@object
	.size		_ZN40_INTERNAL_c16f4cea_4_k_cu_73bc6e82_336554cuda3std3__45__cpo4cendE,(_ZN40_INTERNAL_c16f4cea_4_k_cu_73bc6e82_336554cuda3std6ranges3__45__cpo4swapE - _ZN40_INTERNAL_c16f4cea_4_k_cu_73bc6e82_336554cuda3std3__45__cpo4cendE)
_ZN40_INTERNAL_c16f4cea_4_k_cu_73bc6e82_336554cuda3std3__45__cpo4cendE:
	.zero		1
	.type		_ZN40_INTERNAL_c16f4cea_4_k_cu_73bc6e82_336554cuda3std6ranges3__45__cpo4swapE,@object
	.size		_ZN40_INTERNAL_c16f4cea_4_k_cu_73bc6e82_336554cuda3std6ranges3__45__cpo4swapE,(.L_10 - _ZN40_INTERNAL_c16f4cea_4_k_cu_73bc6e82_336554cuda3std6ranges3__45__cpo4swapE)
_ZN40_INTERNAL_c16f4cea_4_k_cu_73bc6e82_336554cuda3std6ranges3__45__cpo4swapE:
	.zero		1
.L_10:


//--------------------- .nv.constant0._ZN7cutlass13device_kernelINS_4gemm6kernel13GemmUniversalIN4cute5tupleIJiiiiEEENS1_10collective13CollectiveMmaINS1_35MainloopSm100TmaUmmaWarpSpecializedILi24ELi2ELi4ENS5_IJNS4_1CILi1EEESB_SB_EEEEENS5_IJNSA_ILi128EEESE_NSA_ILi32EEEEEEaNS5_IJlSB_lEEEaSH_NS4_8TiledMMAINS4_8MMA_AtomIJNS4_15SM100_MMA_S8_SSIaaiLi128ELi128ELNS4_4UMMA5MajorE0ELSM_0ELNSL_8SaturateE0EEEEEENS4_6LayoutISC_NS5_IJNSA_ILi0EEESR_SR_EEEEENS5_IJNS4_10UnderscoreESU_SU_EEEEENS4_13SM90_TMA_LOADENS4_14ComposedLayoutINS4_7SwizzleILi1ELi4ELi3EEENS4_18smem_ptr_flag_bitsILi8EEENSQ_INS5_IJNSA_ILi8EEESF_EEENS5_IJSF_SB_EEEEEEEvNS4_8identityESX_S17_vS18_EENS_8epilogue10collective18CollectiveEpilogueINS1A_23Sm100TmaWarpSpecializedILi2ELi2ELi64ELb0ELb0EEEJSG_NS5_IJNSQ_ISE_SB_EENSQ_INSA_ILi64EEESB_EEEEEaSH_aSH_NS1A_6fusion15FusionCallbacksIS1E_NS1J_17LinearCombinationIaiaiLNS_15FloatRoundStyleE2EEESG_S1I_JEEENS4_5SM1004TMEM4LOAD26SM100_TMEM_LOAD_32dp32b64xESX_NSY_INSZ_ILi2ELi4ELi3EEES12_NSQ_INS5_IJS13_S1G_EEENS5_IJS1G_SB_EEEEEEENS4_39AutoVectorizingCopyWithAssumedAlignmentILi128EEENS4_14SM90_TMA_STOREES1X_S1Z_S1Z_EEEvvEEEEvNT_6ParamsE --------------------------
	.section	.nv.constant0._ZN7cutlass13device_kernelINS_4gemm6kernel13GemmUniversalIN4cute5tupleIJiiiiEEENS1_10collective13CollectiveMmaINS1_35MainloopSm100TmaUmmaWarpSpecializedILi24ELi2ELi4ENS5_IJNS4_1CILi1EEESB_SB_EEEEENS5_IJNSA_ILi128EEESE_NSA_ILi32EEEEEEaNS5_IJlSB_lEEEaSH_NS4_8TiledMMAINS4_8MMA_AtomIJNS4_15SM100_MMA_S8_SSIaaiLi128ELi128ELNS4_4UMMA5MajorE0ELSM_0ELNSL_8SaturateE0EEEEEENS4_6LayoutISC_NS5_IJNSA_ILi0EEESR_SR_EEEEENS5_IJNS4_10UnderscoreESU_SU_EEEEENS4_13SM90_TMA_LOADENS4_14ComposedLayoutINS4_7SwizzleILi1ELi4ELi3EEENS4_18smem_ptr_flag_bitsILi8EEENSQ_INS5_IJNSA_ILi8EEESF_EEENS5_IJSF_SB_EEEEEEEvNS4_8identityESX_S17_vS18_EENS_8epilogue10collective18CollectiveEpilogueINS1A_23Sm100TmaWarpSpecializedILi2ELi2ELi64ELb0ELb0EEEJSG_NS5_IJNSQ_ISE_SB_EENSQ_INSA_ILi64EEESB_EEEEEaSH_aSH_NS1A_6fusion15FusionCallbacksIS1E_NS1J_17LinearCombinationIaiaiLNS_15FloatRoundStyleE2EEESG_S1I_JEEENS4_5SM1004TMEM4LOAD26SM100_TMEM_LOAD_32dp32b64xESX_NSY_INSZ_ILi2ELi4ELi3EEES12_NSQ_INS5_IJS13_S1G_EEENS5_IJS1G_SB_EEEEEEENS4_39AutoVectorizingCopyWithAssumedAlignmentILi128EEENS4_14SM90_TMA_STOREES1X_S1Z_S1Z_EEEvvEEEEvNT_6ParamsE,"a",@progbits
	.sectionflags	@""
	.align	4
.nv.constant0._ZN7cutlass13device_kernelINS_4gemm6kernel13GemmUniversalIN4cute5tupleIJiiiiEEENS1_10collective13CollectiveMmaINS1_35MainloopSm100TmaUmmaWarpSpecializedILi24ELi2ELi4ENS5_IJNS4_1CILi1EEESB_SB_EEEEENS5_IJNSA_ILi128EEESE_NSA_ILi32EEEEEEaNS5_IJlSB_lEEEaSH_NS4_8TiledMMAINS4_8MMA_AtomIJNS4_15SM100_MMA_S8_SSIaaiLi128ELi128ELNS4_4UMMA5MajorE0ELSM_0ELNSL_8SaturateE0EEEEEENS4_6LayoutISC_NS5_IJNSA_ILi0EEESR_SR_EEEEENS5_IJNS4_10UnderscoreESU_SU_EEEEENS4_13SM90_TMA_LOADENS4_14ComposedLayoutINS4_7SwizzleILi1ELi4ELi3EEENS4_18smem_ptr_flag_bitsILi8EEENSQ_INS5_IJNSA_ILi8EEESF_EEENS5_IJSF_SB_EEEEEEEvNS4_8identityESX_S17_vS18_EENS_8epilogue10collective18CollectiveEpilogueINS1A_23Sm100TmaWarpSpecializedILi2ELi2ELi64ELb0ELb0EEEJSG_NS5_IJNSQ_ISE_SB_EENSQ_INSA_ILi64EEESB_EEEEEaSH_aSH_NS1A_6fusion15FusionCallbacksIS1E_NS1J_17LinearCombinationIaiaiLNS_15FloatRoundStyleE2EEESG_S1I_JEEENS4_5SM1004TMEM4LOAD26SM100_TMEM_LOAD_32dp32b64xESX_NSY_INSZ_ILi2ELi4ELi3EEES12_NSQ_INS5_IJS13_S1G_EEENS5_IJS1G_SB_EEEEEEENS4_39AutoVectorizingCopyWithAssumedAlignmentILi128EEENS4_14SM90_TMA_STOREES1X_S1Z_S1Z_EEEvvEEEEvNT_6ParamsE:
	.zero		2944


//--------------------- SYMBOLS --------------------------

	.type		.nv.reservedSmem.offset0,@object
	.size		.nv.reservedSmem.offset0,0x4
	.type		.nv.reservedSmem.cap,@object
	.size		.nv.reservedSmem.cap,0x4
	.type		__assertfail,@function
